	.target	sm_80

	.elftype	@"ET_EXEC"


//--------------------- .note.nv.tkinfo           --------------------------
	.section	.note.nv.tkinfo,"",@"SHT_NOTE"
	.sectionflags	@"SHF_NOTE_NV_TKINFO"
	.tkinfo
        /*0018*/ 	.word	0x00000002
        /*0030*/ 	.string	""
        /*0030*/ 	.string	"ptxas"
        /*0030*/ 	.string	"Cuda compilation tools, release 13.0, V13.0.88"
        /*0030*/ 	.string	"Build cuda_13.0.r13.0/compiler.36424714_0"
        /*0030*/ 	.string	"-v  -suppress-debug-info  -lineinfo  -arch sm_80 "



//--------------------- .note.nv.cuinfo           --------------------------
	.section	.note.nv.cuinfo,"",@"SHT_NOTE"
	.sectionflags	@"SHF_NOTE_NV_CUINFO"
        /*0018*/ 	.short	0x0002
        /*001a*/ 	.short	0x0050
        /*001c*/ 	.short	0x0082
	.zero		2


//--------------------- .nv.info                  --------------------------
	.section	.nv.info,"",@"SHT_CUDA_INFO"
	.align	4


	//----- nvinfo : EIATTR_REGCOUNT
	.align		4
        /*0000*/ 	.byte	0x04, 0x2f
        /*0002*/ 	.short	(.L_2 - .L_1)
	.align		4
.L_1:
        /*0004*/ 	.word	index@(attn_fwd)
        /*0008*/ 	.word	0x0000007f


	//----- nvinfo : EIATTR_FRAME_SIZE
	.align		4
.L_2:
        /*000c*/ 	.byte	0x04, 0x11
        /*000e*/ 	.short	(.L_4 - .L_3)
	.align		4
.L_3:
        /*0010*/ 	.word	index@(attn_fwd)
        /*0014*/ 	.word	0x00000000


	//----- nvinfo : EIATTR_MIN_STACK_SIZE
	.align		4
.L_4:
        /*0018*/ 	.byte	0x04, 0x12
        /*001a*/ 	.short	(.L_6 - .L_5)
	.align		4
.L_5:
        /*001c*/ 	.word	index@(attn_fwd)
        /*0020*/ 	.word	0x00000000
.L_6:


//--------------------- .nv.info.attn_fwd         --------------------------
	.section	.nv.info.attn_fwd,"",@"SHT_CUDA_INFO"
	.sectionflags	@""
	.align	4


	//----- nvinfo : EIATTR_CUDA_API_VERSION
	.align		4
        /*0000*/ 	.byte	0x04, 0x37
        /*0002*/ 	.short	(.L_8 - .L_7)
.L_7:
        /*0004*/ 	.word	0x00000082


	//----- nvinfo : EIATTR_SW2861232_WAR
	.align		4
.L_8:
        /*0008*/ 	.byte	0x01, 0x35
	.zero		2


	//----- nvinfo : EIATTR_PARAM_CBANK
	.align		4
        /*000c*/ 	.byte	0x04, 0x0a
        /*000e*/ 	.short	(.L_10 - .L_9)
	.align		4
.L_9:
        /*0010*/ 	.word	index@(.nv.constant0.attn_fwd)
        /*0014*/ 	.short	0x0160
        /*0016*/ 	.short	0x0088


	//----- nvinfo : EIATTR_CBANK_PARAM_SIZE
	.align		4
.L_10:
        /*0018*/ 	.byte	0x03, 0x19
        /*001a*/ 	.short	0x0088


	//----- nvinfo : EIATTR_KPARAM_INFO
	.align		4
        /*001c*/ 	.byte	0x04, 0x17
        /*001e*/ 	.short	(.L_12 - .L_11)
.L_11:
        /*0020*/ 	.word	0x00000000
        /*0024*/ 	.short	0x0019
        /*0026*/ 	.short	0x0080
        /*0028*/ 	.byte	0x00, 0xf4, 0x21, 0x00


	//----- nvinfo : EIATTR_KPARAM_INFO
	.align		4
.L_12:
        /*002c*/ 	.byte	0x04, 0x17
        /*002e*/ 	.short	(.L_14 - .L_13)
.L_13:
        /*0030*/ 	.word	0x00000000
        /*0034*/ 	.short	0x0018
        /*0036*/ 	.short	0x0078
        /*0038*/ 	.byte	0x00, 0xf4, 0x21, 0x00


	//----- nvinfo : EIATTR_KPARAM_INFO
	.align		4
.L_14:
        /*003c*/ 	.byte	0x04, 0x17
        /*003e*/ 	.short	(.L_16 - .L_15)
.L_15:
        /*0040*/ 	.word	0x00000000
        /*0044*/ 	.short	0x0017
        /*0046*/ 	.short	0x0070
        /*0048*/ 	.byte	0x00, 0xf0, 0x11, 0x00


	//----- nvinfo : EIATTR_KPARAM_INFO
	.align		4
.L_16:
        /*004c*/ 	.byte	0x04, 0x17
        /*004e*/ 	.short	(.L_18 - .L_17)
.L_17:
        /*0050*/ 	.word	0x00000000
        /*0054*/ 	.short	0x0016
        /*0056*/ 	.short	0x006c
        /*0058*/ 	.byte	0x00, 0xf0, 0x11, 0x00


	//----- nvinfo : EIATTR_KPARAM_INFO
	.align		4
.L_18:
        /*005c*/ 	.byte	0x04, 0x17
        /*005e*/ 	.short	(.L_20 - .L_19)
.L_19:
        /*0060*/ 	.word	0x00000000
        /*0064*/ 	.short	0x0015
        /*0066*/ 	.short	0x0068
        /*0068*/ 	.byte	0x00, 0xf0, 0x11, 0x00


	//----- nvinfo : EIATTR_KPARAM_INFO
	.align		4
.L_20:
        /*006c*/ 	.byte	0x04, 0x17
        /*006e*/ 	.short	(.L_22 - .L_21)
.L_21:
        /*0070*/ 	.word	0x00000000
        /*0074*/ 	.short	0x0014
        /*0076*/ 	.short	0x0064
        /*0078*/ 	.byte	0x00, 0xf0, 0x11, 0x00


	//----- nvinfo : EIATTR_KPARAM_INFO
	.align		4
.L_22:
        /*007c*/ 	.byte	0x04, 0x17
        /*007e*/ 	.short	(.L_24 - .L_23)
.L_23:
        /*0080*/ 	.word	0x00000000
        /*0084*/ 	.short	0x0013
        /*0086*/ 	.short	0x0060
        /*0088*/ 	.byte	0x00, 0xf0, 0x11, 0x00


	//----- nvinfo : EIATTR_KPARAM_INFO
	.align		4
.L_24:
        /*008c*/ 	.byte	0x04, 0x17
        /*008e*/ 	.short	(.L_26 - .L_25)
.L_25:
        /*0090*/ 	.word	0x00000000
        /*0094*/ 	.short	0x0012
        /*0096*/ 	.short	0x005c
        /*0098*/ 	.byte	0x00, 0xf0, 0x11, 0x00


	//----- nvinfo : EIATTR_KPARAM_INFO
	.align		4
.L_26:
        /*009c*/ 	.byte	0x04, 0x17
        /*009e*/ 	.short	(.L_28 - .L_27)
.L_27:
        /*00a0*/ 	.word	0x00000000
        /*00a4*/ 	.short	0x0011
        /*00a6*/ 	.short	0x0058
        /*00a8*/ 	.byte	0x00, 0xf0, 0x11, 0x00


	//----- nvinfo : EIATTR_KPARAM_INFO
	.align		4
.L_28:
        /*00ac*/ 	.byte	0x04, 0x17
        /*00ae*/ 	.short	(.L_30 - .L_29)
.L_29:
        /*00b0*/ 	.word	0x00000000
        /*00b4*/ 	.short	0x0010
        /*00b6*/ 	.short	0x0054
        /*00b8*/ 	.byte	0x00, 0xf0, 0x11, 0x00


	//----- nvinfo : EIATTR_KPARAM_INFO
	.align		4
.L_30:
        /*00bc*/ 	.byte	0x04, 0x17
        /*00be*/ 	.short	(.L_32 - .L_31)
.L_31:
        /*00c0*/ 	.word	0x00000000
        /*00c4*/ 	.short	0x000f
        /*00c6*/ 	.short	0x0050
        /*00c8*/ 	.byte	0x00, 0xf0, 0x11, 0x00


	//----- nvinfo : EIATTR_KPARAM_INFO
	.align		4
.L_32:
        /*00cc*/ 	.byte	0x04, 0x17
        /*00ce*/ 	.short	(.L_34 - .L_33)
.L_33:
        /*00d0*/ 	.word	0x00000000
        /*00d4*/ 	.short	0x000e
        /*00d6*/ 	.short	0x004c
        /*00d8*/ 	.byte	0x00, 0xf0, 0x11, 0x00


	//----- nvinfo : EIATTR_KPARAM_INFO
	.align		4
.L_34:
        /*00dc*/ 	.byte	0x04, 0x17
        /*00de*/ 	.short	(.L_36 - .L_35)
.L_35:
        /*00e0*/ 	.word	0x00000000
        /*00e4*/ 	.short	0x000d
        /*00e6*/ 	.short	0x0048
        /*00e8*/ 	.byte	0x00, 0xf0, 0x11, 0x00


	//----- nvinfo : EIATTR_KPARAM_INFO
	.align		4
.L_36:
        /*00ec*/ 	.byte	0x04, 0x17
        /*00ee*/ 	.short	(.L_38 - .L_37)
.L_37:
        /*00f0*/ 	.word	0x00000000
        /*00f4*/ 	.short	0x000c
        /*00f6*/ 	.short	0x0044
        /*00f8*/ 	.byte	0x00, 0xf0, 0x11, 0x00


	//----- nvinfo : EIATTR_KPARAM_INFO
	.align		4
.L_38:
        /*00fc*/ 	.byte	0x04, 0x17
        /*00fe*/ 	.short	(.L_40 - .L_39)
.L_39:
        /*0100*/ 	.word	0x00000000
        /*0104*/ 	.short	0x000b
        /*0106*/ 	.short	0x0040
        /*0108*/ 	.byte	0x00, 0xf0, 0x11, 0x00


	//----- nvinfo : EIATTR_KPARAM_INFO
	.align		4
.L_40:
        /*010c*/ 	.byte	0x04, 0x17
        /*010e*/ 	.short	(.L_42 - .L_41)
.L_41:
        /*0110*/ 	.word	0x00000000
        /*0114*/ 	.short	0x000a
        /*0116*/ 	.short	0x003c
        /*0118*/ 	.byte	0x00, 0xf0, 0x11, 0x00


	//----- nvinfo : EIATTR_KPARAM_INFO
	.align		4
.L_42:
        /*011c*/ 	.byte	0x04, 0x17
        /*011e*/ 	.short	(.L_44 - .L_43)
.L_43:
        /*0120*/ 	.word	0x00000000
        /*0124*/ 	.short	0x0009
        /*0126*/ 	.short	0x0038
        /*0128*/ 	.byte	0x00, 0xf0, 0x11, 0x00


	//----- nvinfo : EIATTR_KPARAM_INFO
	.align		4
.L_44:
        /*012c*/ 	.byte	0x04, 0x17
        /*012e*/ 	.short	(.L_46 - .L_45)
.L_45:
        /*0130*/ 	.word	0x00000000
        /*0134*/ 	.short	0x0008
        /*0136*/ 	.short	0x0034
        /*0138*/ 	.byte	0x00, 0xf0, 0x11, 0x00


	//----- nvinfo : EIATTR_KPARAM_INFO
	.align		4
.L_46:
        /*013c*/ 	.byte	0x04, 0x17
        /*013e*/ 	.short	(.L_48 - .L_47)
.L_47:
        /*0140*/ 	.word	0x00000000
        /*0144*/ 	.short	0x0007
        /*0146*/ 	.short	0x0030
        /*0148*/ 	.byte	0x00, 0xf0, 0x11, 0x00


	//----- nvinfo : EIATTR_KPARAM_INFO
	.align		4
.L_48:
        /*014c*/ 	.byte	0x04, 0x17
        /*014e*/ 	.short	(.L_50 - .L_49)
.L_49:
        /*0150*/ 	.word	0x00000000
        /*0154*/ 	.short	0x0006
        /*0156*/ 	.short	0x002c
        /*0158*/ 	.byte	0x00, 0xf0, 0x11, 0x00


	//----- nvinfo : EIATTR_KPARAM_INFO
	.align		4
.L_50:
        /*015c*/ 	.byte	0x04, 0x17
        /*015e*/ 	.short	(.L_52 - .L_51)
.L_51:
        /*0160*/ 	.word	0x00000000
        /*0164*/ 	.short	0x0005
        /*0166*/ 	.short	0x0028
        /*0168*/ 	.byte	0x00, 0xf0, 0x11, 0x00


	//----- nvinfo : EIATTR_KPARAM_INFO
	.align		4
.L_52:
        /*016c*/ 	.byte	0x04, 0x17
        /*016e*/ 	.short	(.L_54 - .L_53)
.L_53:
        /*0170*/ 	.word	0x00000000
        /*0174*/ 	.short	0x0004
        /*0176*/ 	.short	0x0020
        /*0178*/ 	.byte	0x00, 0xf4, 0x21, 0x00


	//----- nvinfo : EIATTR_KPARAM_INFO
	.align		4
.L_54:
        /*017c*/ 	.byte	0x04, 0x17
        /*017e*/ 	.short	(.L_56 - .L_55)
.L_55:
        /*0180*/ 	.word	0x00000000
        /*0184*/ 	.short	0x0003
        /*0186*/ 	.short	0x0018
        /*0188*/ 	.byte	0x00, 0xf4, 0x21, 0x00


	//----- nvinfo : EIATTR_KPARAM_INFO
	.align		4
.L_56:
        /*018c*/ 	.byte	0x04, 0x17
        /*018e*/ 	.short	(.L_58 - .L_57)
.L_57:
        /*0190*/ 	.word	0x00000000
        /*0194*/ 	.short	0x0002
        /*0196*/ 	.short	0x0010
        /*0198*/ 	.byte	0x00, 0xf4, 0x21, 0x00


	//----- nvinfo : EIATTR_KPARAM_INFO
	.align		4
.L_58:
        /*019c*/ 	.byte	0x04, 0x17
        /*019e*/ 	.short	(.L_60 - .L_59)
.L_59:
        /*01a0*/ 	.word	0x00000000
        /*01a4*/ 	.short	0x0001
        /*01a6*/ 	.short	0x0008
        /*01a8*/ 	.byte	0x00, 0xf4, 0x21, 0x00


	//----- nvinfo : EIATTR_KPARAM_INFO
	.align		4
.L_60:
        /*01ac*/ 	.byte	0x04, 0x17
        /*01ae*/ 	.short	(.L_62 - .L_61)
.L_61:
        /*01b0*/ 	.word	0x00000000
        /*01b4*/ 	.short	0x0000
        /*01b6*/ 	.short	0x0000
        /*01b8*/ 	.byte	0x00, 0xf4, 0x21, 0x00


	//----- nvinfo : EIATTR_MAXREG_COUNT
	.align		4
.L_62:
        /*01bc*/ 	.byte	0x03, 0x1b
        /*01be*/ 	.short	0x00ff


	//----- nvinfo : EIATTR_NUM_BARRIERS
	.align		4
        /*01c0*/ 	.byte	0x02, 0x4c
        /*01c2*/ 	.byte	0x01
	.zero		1


	//----- nvinfo : EIATTR_MERCURY_ISA_VERSION
	.align		4
        /*01c4*/ 	.byte	0x03, 0x5f
        /*01c6*/ 	.short	0x0000


	//----- nvinfo : EIATTR_COOP_GROUP_MASK_REGIDS
	.align		4
        /*01c8*/ 	.byte	0x04, 0x29
        /*01ca*/ 	.short	(.L_64 - .L_63)


	//   ....[0]....
.L_63:
        /*01cc*/ 	.word	0xffffffff


	//   ....[1]....
        /*01d0*/ 	.word	0xffffffff


	//   ....[2]....
        /*01d4*/ 	.word	0xffffffff


	//   ....[3]....
        /*01d8*/ 	.word	0xffffffff


	//   ....[4]....
        /*01dc*/ 	.word	0xffffffff


	//   ....[5]....
        /*01e0*/ 	.word	0xffffffff


	//   ....[6]....
        /*01e4*/ 	.word	0xffffffff


	//   ....[7]....
        /*01e8*/ 	.word	0xffffffff


	//   ....[8]....
        /*01ec*/ 	.word	0xffffffff


	//   ....[9]....
        /*01f0*/ 	.word	0xffffffff


	//   ....[10]....
        /*01f4*/ 	.word	0xffffffff


	//   ....[11]....
        /*01f8*/ 	.word	0xffffffff


	//   ....[12]....
        /*01fc*/ 	.word	0xffffffff


	//   ....[13]....
        /*0200*/ 	.word	0xffffffff


	//   ....[14]....
        /*0204*/ 	.word	0xffffffff


	//   ....[15]....
        /*0208*/ 	.word	0xffffffff


	//   ....[16]....
        /*020c*/ 	.word	0xffffffff


	//   ....[17]....
        /*0210*/ 	.word	0xffffffff


	//----- nvinfo : EIATTR_COOP_GROUP_INSTR_OFFSETS
	.align		4
.L_64:
        /*0214*/ 	.byte	0x04, 0x28
        /*0216*/ 	.short	(.L_66 - .L_65)


	//   ....[0]....
.L_65:
        /*0218*/ 	.word	0x000015f0


	//   ....[1]....
        /*021c*/ 	.word	0x00001600


	//   ....[2]....
        /*0220*/ 	.word	0x00001610


	//   ....[3]....
        /*0224*/ 	.word	0x00001620


	//   ....[4]....
        /*0228*/ 	.word	0x00001680


	//   ....[5]....
        /*022c*/ 	.word	0x00001690


	//   ....[6]....
        /*0230*/ 	.word	0x000016a0


	//   ....[7]....
        /*0234*/ 	.word	0x000016b0


	//   ....[8]....
        /*0238*/ 	.word	0x00001760


	//   ....[9]....
        /*023c*/ 	.word	0x000019d0


	//   ....[10]....
        /*0240*/ 	.word	0x000019e0


	//   ....[11]....
        /*0244*/ 	.word	0x00001a00


	//   ....[12]....
        /*0248*/ 	.word	0x00001a10


	//   ....[13]....
        /*024c*/ 	.word	0x00001a40


	//   ....[14]....
        /*0250*/ 	.word	0x00001a70


	//   ....[15]....
        /*0254*/ 	.word	0x00001a80


	//   ....[16]....
        /*0258*/ 	.word	0x00001a90


	//   ....[17]....
        /*025c*/ 	.word	0x00001b50


	//----- nvinfo : EIATTR_EXIT_INSTR_OFFSETS
	.align		4
.L_66:
        /*0260*/ 	.byte	0x04, 0x1c
        /*0262*/ 	.short	(.L_68 - .L_67)


	//   ....[0]....
.L_67:
        /*0264*/ 	.word	0x000033b0


	//   ....[1]....
        /*0268*/ 	.word	0x00003450


	//----- nvinfo : EIATTR_REQNTID
	.align		4
.L_68:
        /*026c*/ 	.byte	0x04, 0x10
        /*026e*/ 	.short	(.L_70 - .L_69)
.L_69:
        /*0270*/ 	.word	0x00000080
        /*0274*/ 	.word	0x00000001
        /*0278*/ 	.word	0x00000001
.L_70:


//--------------------- .nv.callgraph             --------------------------
	.section	.nv.callgraph,"",@"SHT_CUDA_CALLGRAPH"
	.align	4
	.sectionentsize	8
	.align		4
        /*0000*/ 	.word	0x00000000
	.align		4
        /*0004*/ 	.word	0xffffffff
	.align		4
        /*0008*/ 	.word	0x00000000
	.align		4
        /*000c*/ 	.word	0xfffffffe
	.align		4
        /*0010*/ 	.word	0x00000000
	.align		4
        /*0014*/ 	.word	0xfffffffd
	.align		4
        /*0018*/ 	.word	0x00000000
	.align		4
        /*001c*/ 	.word	0xfffffffc


//--------------------- .nv.rel.action            --------------------------
	.section	.nv.rel.action,"",@"SHT_CUDA_RELOCINFO"
	.align	8
	.sectionentsize	8
        /*0000*/ 	.byte	0x73, 0x00, 0x00, 0x00, 0x00, 0x00, 0x00, 0x00, 0x00, 0x00, 0x00, 0x11, 0x25, 0x00, 0x05, 0x36


//--------------------- .nv.constant4             --------------------------
	.section	.nv.constant4,"a",@progbits
	.align	8
	.align		8
.nv.constant4:
        /*0000*/ 	.dword	_$_str


//--------------------- .nv.constant0.attn_fwd    --------------------------
	.section	.nv.constant0.attn_fwd,"a",@progbits
	.sectionflags	@""
	.align	4
.nv.constant0.attn_fwd:
	.zero		488


//--------------------- .text.attn_fwd            --------------------------
	.section	.text.attn_fwd,"ax",@progbits
	.sectioninfo	@"SHI_REGISTERS=127"
	.align	128
        .global         attn_fwd
        .type           attn_fwd,@function
        .size           attn_fwd,(.L_x_3 - attn_fwd)
        .other          attn_fwd,@"STO_CUDA_ENTRY STV_DEFAULT"
attn_fwd:
.text.attn_fwd:
[----:B------:R-:W-:Y:S02]  /*0000*/  IMAD.MOV.U32 R1, RZ, RZ, c[0x0][0x28] ;  /* 0x00000a00ff017624 */ /* 0x000fe400078e00ff */
[----:B------:R-:W0:Y:S01]  /*0010*/  S2R R9, SR_TID.X ;  /* 0x0000000000097919 */ /* 0x000e220000002100 */
[----:B------:R-:W-:Y:S01]  /*0020*/  MOV R36, c[0x0][0x198] ;  /* 0x0000660000247a02 */ /* 0x000fe20000000f00 */
[----:B------:R-:W-:Y:S02]  /*0030*/  ULDC.64 UR4, c[0x0][0x118] ;  /* 0x0000460000047ab9 */ /* 0x000fe40000000a00 */
[----:B------:R-:W1:Y:S04]  /*0040*/  S2R R3, SR_CTAID.X ;  /* 0x0000000000037919 */ /* 0x000e680000002500 */
[----:B------:R-:W2:Y:S01]  /*0050*/  S2R R0, SR_CTAID.Y ;  /* 0x0000000000007919 */ /* 0x000ea20000002600 */
[----:B0-----:R-:W-:Y:S02]  /*0060*/  SHF.R.U32.HI R8, RZ, 0x5, R9 ;  /* 0x00000005ff087819 */ /* 0x001fe40000011609 */
[----:B------:R-:W-:-:S02]  /*0070*/  LOP3.LUT R82, R9, 0x1f, RZ, 0xc0, !PT ;  /* 0x0000001f09527812 */ /* 0x000fc400078ec0ff */
[----:B------:R-:W-:-:S03]  /*0080*/  SGXT.U32 R8, R8, 0x2 ;  /* 0x000000020808781a */ /* 0x000fc60000000000 */
[----:B-1----:R-:W-:Y:S02]  /*0090*/  IMAD R82, R3, 0x20, R82 ;  /* 0x0000002003527824 */ /* 0x002fe400078e0252 */
[----:B------:R-:W-:Y:S02]  /*00a0*/  IMAD R7, R8, c[0x0][0x198], RZ ;  /* 0x0000660008077a24 */ /* 0x000fe400078e02ff */
[----:B--2---:R-:W-:Y:S02]  /*00b0*/  IMAD R2, R0, c[0x0][0x190], RZ ;  /* 0x0000640000027a24 */ /* 0x004fe400078e02ff */
[----:B------:R-:W-:Y:S01]  /*00c0*/  IMAD R4, R82, c[0x0][0x194], RZ ;  /* 0x0000650052047a24 */ /* 0x000fe200078e02ff */
[----:B------:R-:W-:Y:S01]  /*00d0*/  LEA R10, R36, R7, 0x2 ;  /* 0x00000007240a7211 */ /* 0x000fe200078e10ff */
[----:B------:R-:W-:Y:S02]  /*00e0*/  IMAD.SHL.U32 R3, R2, 0x2, RZ ;  /* 0x0000000202037824 */ /* 0x000fe400078e00ff */
[----:B------:R-:W-:-:S02]  /*00f0*/  IMAD.SHL.U32 R6, R4, 0x2, RZ ;  /* 0x0000000204067824 */ /* 0x000fc400078e00ff */
[----:B------:R-:W-:Y:S02]  /*0100*/  IMAD R11, R36, 0x4, R10 ;  /* 0x00000004240b7824 */ /* 0x000fe400078e020a */
[----:B------:R-:W-:Y:S01]  /*0110*/  IMAD.HI R2, R2, 0x2, RZ ;  /* 0x0000000202027827 */ /* 0x000fe200078e02ff */
[----:B------:R-:W-:-:S03]  /*0120*/  IADD3 R32, P0, P1, R6, c[0x0][0x160], R3 ;  /* 0x0000580006207a10 */ /* 0x000fc6000791e003 */
[----:B------:R-:W-:-:S04]  /*0130*/  IMAD.HI R5, R4, 0x2, RZ ;  /* 0x0000000204057827 */ /* 0x000fc800078e02ff */
[C---:B------:R-:W-:Y:S01]  /*0140*/  IMAD R13, R36.reuse, 0x4, R11 ;  /* 0x00000004240d7824 */ /* 0x040fe200078e020b */
[----:B------:R-:W-:Y:S02]  /*0150*/  IADD3.X R34, R5, c[0x0][0x164], R2, P0, P1 ;  /* 0x0000590005227a10 */ /* 0x000fe400007e2402 */
[C---:B------:R-:W-:Y:S02]  /*0160*/  LEA R2, P0, R7.reuse, R32, 0x1 ;  /* 0x0000002007027211 */ /* 0x040fe400078008ff */
[----:B------:R-:W-:Y:S02]  /*0170*/  LEA R14, R36, R13, 0x2 ;  /* 0x0000000d240e7211 */ /* 0x000fe400078e10ff */
[----:B------:R-:W-:Y:S02]  /*0180*/  LEA.HI.X.SX32 R3, R7, R34, 0x1, P0 ;  /* 0x0000002207037211 */ /* 0x000fe400000f0eff */
[-C--:B------:R-:W-:Y:S01]  /*0190*/  LEA R4, P0, R10, R32.reuse, 0x1 ;  /* 0x000000200a047211 */ /* 0x080fe200078008ff */
[----:B------:R-:W-:Y:S01]  /*01a0*/  IMAD R15, R36, 0x4, R14 ;  /* 0x00000004240f7824 */ /* 0x000fe200078e020e */
[----:B------:R-:W-:Y:S01]  /*01b0*/  LEA R6, P1, R11, R32, 0x1 ;  /* 0x000000200b067211 */ /* 0x000fe200078208ff */
[----:B------:R0:W2:Y:S01]  /*01c0*/  LDG.E.U16 R22, [R2.64] ;  /* 0x0000000402167981 */ /* 0x0000a2000c1e1500 */
[----:B------:R-:W-:Y:S01]  /*01d0*/  LEA.HI.X.SX32 R5, R10, R34, 0x1, P0 ;  /* 0x000000220a057211 */ /* 0x000fe200000f0eff */
[----:B------:R-:W-:Y:S01]  /*01e0*/  IMAD R16, R36, 0x4, R15 ;  /* 0x0000000424107824 */ /* 0x000fe200078e020f */
[----:B------:R-:W-:-:S02]  /*01f0*/  LEA R10, P0, R13, R32, 0x1 ;  /* 0x000000200d0a7211 */ /* 0x000fc400078008ff */
[-C--:B------:R-:W-:Y:S01]  /*0200*/  LEA.HI.X.SX32 R7, R11, R34.reuse, 0x1, P1 ;  /* 0x000000220b077211 */ /* 0x080fe200008f0eff */
[----:B------:R1:W3:Y:S01]  /*0210*/  LDG.E.U16 R23, [R4.64] ;  /* 0x0000000404177981 */ /* 0x0002e2000c1e1500 */
[----:B------:R-:W-:Y:S02]  /*0220*/  LEA.HI.X.SX32 R11, R13, R34, 0x1, P0 ;  /* 0x000000220d0b7211 */ /* 0x000fe400000f0eff */
[----:B------:R-:W-:Y:S01]  /*0230*/  LEA R17, R36, R16, 0x2 ;  /* 0x0000001024117211 */ /* 0x000fe200078e10ff */
[----:B------:R4:W5:Y:S01]  /*0240*/  LDG.E.U16 R24, [R6.64] ;  /* 0x0000000406187981 */ /* 0x000962000c1e1500 */
[CC--:B0-----:R-:W-:Y:S02]  /*0250*/  LEA R2, P0, R15.reuse, R32.reuse, 0x1 ;  /* 0x000000200f027211 */ /* 0x0c1fe400078008ff */
[----:B------:R-:W-:Y:S01]  /*0260*/  LEA R12, P1, R14, R32, 0x1 ;  /* 0x000000200e0c7211 */ /* 0x000fe200078208ff */
[----:B------:R0:W3:Y:S01]  /*0270*/  LDG.E.U16 R25, [R10.64] ;  /* 0x000000040a197981 */ /* 0x0000e2000c1e1500 */
[----:B------:R-:W-:Y:S01]  /*0280*/  LEA.HI.X.SX32 R3, R15, R34, 0x1, P0 ;  /* 0x000000220f037211 */ /* 0x000fe200000f0eff */
[----:B------:R-:W-:Y:S01]  /*0290*/  IMAD R15, R36, 0x4, R17 ;  /* 0x00000004240f7824 */ /* 0x000fe200078e0211 */
[----:B----4-:R-:W-:-:S03]  /*02a0*/  LEA R6, P0, R16, R32, 0x1 ;  /* 0x0000002010067211 */ /* 0x010fc600078008ff */
[----:B------:R-:W-:Y:S01]  /*02b0*/  IMAD R18, R36, 0x4, R15 ;  /* 0x0000000424127824 */ /* 0x000fe200078e020f */
[-C--:B------:R-:W-:Y:S01]  /*02c0*/  LEA.HI.X.SX32 R13, R14, R34.reuse, 0x1, P1 ;  /* 0x000000220e0d7211 */ /* 0x080fe200008f0eff */
[----:B------:R4:W3:Y:S01]  /*02d0*/  LDG.E.U16 R27, [R2.64] ;  /* 0x00000004021b7981 */ /* 0x0008e2000c1e1500 */
[----:B------:R-:W-:Y:S02]  /*02e0*/  LEA.HI.X.SX32 R7, R16, R34, 0x1, P0 ;  /* 0x0000002210077211 */ /* 0x000fe400000f0eff */
[C---:B------:R-:W-:Y:S01]  /*02f0*/  LEA R16, R36.reuse, R18, 0x2 ;  /* 0x0000001224107211 */ /* 0x040fe200078e10ff */
[----:B------:R0:W3:Y:S04]  /*0300*/  LDG.E.U16 R26, [R12.64] ;  /* 0x000000040c1a7981 */ /* 0x0000e8000c1e1500 */
[C---:B------:R-:W-:Y:S01]  /*0310*/  IMAD R19, R36.reuse, 0x4, R16 ;  /* 0x0000000424137824 */ /* 0x040fe200078e0210 */
[C---:B-1----:R-:W-:Y:S01]  /*0320*/  LEA R4, P0, R17.reuse, R32, 0x1 ;  /* 0x0000002011047211 */ /* 0x042fe200078008ff */
[----:B------:R1:W3:Y:S02]  /*0330*/  LDG.E.U16 R28, [R6.64] ;  /* 0x00000004061c7981 */ /* 0x0002e4000c1e1500 */
[----:B0-----:R-:W-:Y:S01]  /*0340*/  IMAD R13, R36, 0x4, R19 ;  /* 0x00000004240d7824 */ /* 0x001fe200078e0213 */
[----:B------:R-:W-:-:S02]  /*0350*/  LEA.HI.X.SX32 R5, R17, R34, 0x1, P0 ;  /* 0x0000002211057211 */ /* 0x000fc400000f0eff */
[-C--:B------:R-:W-:Y:S02]  /*0360*/  LEA R10, P0, R16, R32.reuse, 0x1 ;  /* 0x00000020100a7211 */ /* 0x080fe400078008ff */
[----:B------:R-:W-:Y:S01]  /*0370*/  LEA R20, R36, R13, 0x2 ;  /* 0x0000000d24147211 */ /* 0x000fe200078e10ff */
[----:B------:R0:W3:Y:S01]  /*0380*/  LDG.E.U16 R29, [R4.64] ;  /* 0x00000004041d7981 */ /* 0x0000e2000c1e1500 */
[----:B------:R-:W-:Y:S02]  /*0390*/  LEA R14, P1, R15, R32, 0x1 ;  /* 0x000000200f0e7211 */ /* 0x000fe400078208ff */
[----:B------:R-:W-:Y:S01]  /*03a0*/  LEA.HI.X.SX32 R11, R16, R34, 0x1, P0 ;  /* 0x00000022100b7211 */ /* 0x000fe200000f0eff */
[----:B----4-:R-:W-:Y:S01]  /*03b0*/  IMAD R3, R36, 0x4, R20 ;  /* 0x0000000424037824 */ /* 0x010fe200078e0214 */
[----:B------:R-:W-:Y:S02]  /*03c0*/  LEA R12, P0, R13, R32, 0x1 ;  /* 0x000000200d0c7211 */ /* 0x000fe400078008ff */
[-C--:B------:R-:W-:Y:S01]  /*03d0*/  LEA.HI.X.SX32 R15, R15, R34.reuse, 0x1, P1 ;  /* 0x000000220f0f7211 */ /* 0x080fe200008f0eff */
[----:B------:R4:W3:Y:S01]  /*03e0*/  LDG.E.U16 R10, [R10.64] ;  /* 0x000000040a0a7981 */ /* 0x0008e2000c1e1500 */
[----:B------:R-:W-:-:S02]  /*03f0*/  LEA.HI.X.SX32 R13, R13, R34, 0x1, P0 ;  /* 0x000000220d0d7211 */ /* 0x000fc400000f0eff */
[CC--:B------:R-:W-:Y:S01]  /*0400*/  LEA R16, P1, R3.reuse, R32.reuse, 0x1 ;  /* 0x0000002003107211 */ /* 0x0c0fe200078208ff */
[----:B------:R-:W-:Y:S01]  /*0410*/  IMAD R21, R36, 0x4, R3 ;  /* 0x0000000424157824 */ /* 0x000fe200078e0203 */
[C---:B------:R-:W-:Y:S01]  /*0420*/  LEA R2, P0, R18.reuse, R32, 0x1 ;  /* 0x0000002012027211 */ /* 0x040fe200078008ff */
[----:B------:R4:W3:Y:S01]  /*0430*/  LDG.E.U16 R30, [R14.64] ;  /* 0x000000040e1e7981 */ /* 0x0008e2000c1e1500 */
[-C--:B------:R-:W-:Y:S02]  /*0440*/  LEA.HI.X.SX32 R17, R3, R34.reuse, 0x1, P1 ;  /* 0x0000002203117211 */ /* 0x080fe400008f0eff */
[----:B------:R-:W-:Y:S01]  /*0450*/  LEA.HI.X.SX32 R3, R18, R34, 0x1, P0 ;  /* 0x0000002212037211 */ /* 0x000fe200000f0eff */
[----:B------:R4:W3:Y:S01]  /*0460*/  LDG.E.U16 R12, [R12.64] ;  /* 0x000000040c0c7981 */ /* 0x0008e2000c1e1500 */
[CC--:B0-----:R-:W-:Y:S02]  /*0470*/  LEA R4, P0, R19.reuse, R32.reuse, 0x1 ;  /* 0x0000002013047211 */ /* 0x0c1fe400078008ff */
[----:B-1----:R-:W-:Y:S01]  /*0480*/  LEA R6, P1, R20, R32, 0x1 ;  /* 0x0000002014067211 */ /* 0x002fe200078208ff */
[----:B------:R0:W3:Y:S01]  /*0490*/  LDG.E.U16 R16, [R16.64] ;  /* 0x0000000410107981 */ /* 0x0000e2000c1e1500 */
[----:B------:R-:W-:-:S02]  /*04a0*/  LEA.HI.X.SX32 R5, R19, R34, 0x1, P0 ;  /* 0x0000002213057211 */ /* 0x000fc400000f0eff */
[C---:B----4-:R-:W-:Y:S01]  /*04b0*/  LEA R14, P0, R21.reuse, R32, 0x1 ;  /* 0x00000020150e7211 */ /* 0x050fe200078008ff */
[----:B------:R1:W4:Y:S01]  /*04c0*/  LDG.E.U16 R11, [R2.64] ;  /* 0x00000004020b7981 */ /* 0x000322000c1e1500 */
[-C--:B------:R-:W-:Y:S02]  /*04d0*/  LEA.HI.X.SX32 R7, R20, R34.reuse, 0x1, P1 ;  /* 0x0000002214077211 */ /* 0x080fe400008f0eff */
[----:B------:R-:W-:Y:S01]  /*04e0*/  LEA.HI.X.SX32 R15, R21, R34, 0x1, P0 ;  /* 0x00000022150f7211 */ /* 0x000fe200000f0eff */
[----:B------:R0:W4:Y:S04]  /*04f0*/  LDG.E.U16 R19, [R4.64] ;  /* 0x0000000404137981 */ /* 0x000128000c1e1500 */
[----:B------:R1:W4:Y:S04]  /*0500*/  LDG.E.U16 R21, [R6.64] ;  /* 0x0000000406157981 */ /* 0x000328000c1e1500 */
[----:B------:R1:W4:Y:S01]  /*0510*/  LDG.E.U16 R15, [R14.64] ;  /* 0x000000040e0f7981 */ /* 0x000322000c1e1500 */
[----:B------:R-:W-:Y:S01]  /*0520*/  IMAD R20, R0, c[0x0][0x1c0], RZ ;  /* 0x0000700000147a24 */ /* 0x000fe200078e02ff */
[----:B0-----:R-:W-:Y:S01]  /*0530*/  SHF.R.S32.HI R5, RZ, 0x3, R9 ;  /* 0x00000003ff057819 */ /* 0x001fe20000011409 */
[----:B------:R-:W-:Y:S01]  /*0540*/  IMAD R32, R82, c[0x0][0x1c4], RZ ;  /* 0x0000710052207a24 */ /* 0x000fe200078e02ff */
[----:B------:R-:W-:-:S02]  /*0550*/  LOP3.LUT R4, R9, 0x60, RZ, 0xc0, !PT ;  /* 0x0000006009047812 */ /* 0x000fc400078ec0ff */
[--C-:B------:R-:W-:Y:S01]  /*0560*/  SHF.R.S32.HI R31, RZ, 0x4, R9.reuse ;  /* 0x00000004ff1f7819 */ /* 0x100fe20000011409 */
[----:B-1----:R-:W-:Y:S01]  /*0570*/  IMAD.SHL.U32 R2, R20, 0x2, RZ ;  /* 0x0000000214027824 */ /* 0x002fe200078e00ff */
[----:B------:R-:W-:Y:S01]  /*0580*/  SHF.R.S32.HI R81, RZ, 0x6, R9 ;  /* 0x00000006ff517819 */ /* 0x000fe20000011409 */
[----:B------:R-:W-:Y:S01]  /*0590*/  IMAD.SHL.U32 R3, R32, 0x2, RZ ;  /* 0x0000000220037824 */ /* 0x000fe200078e00ff */
[----:B------:R-:W-:Y:S02]  /*05a0*/  LOP3.LUT R13, R9, 0x3f, RZ, 0xc0, !PT ;  /* 0x0000003f090d7812 */ /* 0x000fe400078ec0ff */
[----:B------:R-:W-:Y:S01]  /*05b0*/  SGXT R5, R5, 0x1 ;  /* 0x000000010505781a */ /* 0x000fe20000000200 */
[----:B------:R-:W-:Y:S01]  /*05c0*/  IMAD.SHL.U32 R69, R9, 0x2, RZ ;  /* 0x0000000209457824 */ /* 0x000fe200078e00ff */
[----:B------:R-:W-:Y:S01]  /*05d0*/  SGXT R31, R31, 0x1 ;  /* 0x000000011f1f781a */ /* 0x000fe20000000200 */
[----:B------:R-:W-:Y:S01]  /*05e0*/  IMAD.SHL.U32 R44, R4, 0x8, RZ ;  /* 0x00000008042c7824 */ /* 0x000fe200078e00ff */
[----:B------:R-:W-:-:S02]  /*05f0*/  SGXT R81, R81, 0x1 ;  /* 0x000000015151781a */ /* 0x000fc40000000200 */
[----:B------:R-:W-:Y:S02]  /*0600*/  SHF.L.U32 R18, R13, 0x1, RZ ;  /* 0x000000010d127819 */ /* 0x000fe400000006ff */
[----:B------:R-:W-:Y:S02]  /*0610*/  LOP3.LUT R17, R9, 0x7, RZ, 0xc0, !PT ;  /* 0x0000000709117812 */ /* 0x000fe400078ec0ff */
[----:B------:R-:W-:Y:S01]  /*0620*/  LOP3.LUT R14, R5, 0x440, RZ, 0xc0, !PT ;  /* 0x00000440050e7812 */ /* 0x000fe200078ec0ff */
[----:B------:R-:W-:Y:S01]  /*0630*/  IMAD.SHL.U32 R6, R9, 0x40, RZ ;  /* 0x0000004009067824 */ /* 0x000fe200078e00ff */
[----:B------:R-:W-:Y:S02]  /*0640*/  IADD3 R2, P1, P2, R3, c[0x0][0x178], R2 ;  /* 0x00005e0003027a10 */ /* 0x000fe40007a3e002 */
[----:B------:R-:W-:Y:S02]  /*0650*/  SHF.L.U32 R3, R9, 0x2, RZ ;  /* 0x0000000209037819 */ /* 0x000fe400000006ff */
[----:B------:R-:W-:-:S02]  /*0660*/  LOP3.LUT R4, R31, 0x804, RZ, 0xc0, !PT ;  /* 0x000008041f047812 */ /* 0x000fc400078ec0ff */
[----:B------:R-:W-:Y:S02]  /*0670*/  LOP3.LUT R7, R44, 0x3c, R69, 0xf8, !PT ;  /* 0x0000003c2c077812 */ /* 0x000fe400078ef845 */
[----:B------:R-:W-:Y:S01]  /*0680*/  LOP3.LUT R81, R18, 0x90, R81, 0x78, !PT ;  /* 0x0000009012517812 */ /* 0x000fe200078e7851 */
[----:B------:R-:W-:Y:S01]  /*0690*/  IMAD R18, R17, 0x8, R14 ;  /* 0x0000000811127824 */ /* 0x000fe200078e020e */
[----:B------:R-:W-:Y:S02]  /*06a0*/  LOP3.LUT R14, R4, 0x80, R3, 0xf8, !PT ;  /* 0x00000080040e7812 */ /* 0x000fe400078ef803 */
[----:B------:R-:W-:Y:S01]  /*06b0*/  LOP3.LUT R4, R7, 0x40, R6, 0xf8, !PT ;  /* 0x0000004007047812 */ /* 0x000fe200078ef806 */
[----:B------:R-:W-:Y:S01]  /*06c0*/  IMAD R8, R8, c[0x0][0x1c8], RZ ;  /* 0x0000720008087a24 */ /* 0x000fe200078e02ff */
[----:B------:R-:W-:Y:S02]  /*06d0*/  MOV R7, c[0x0][0x1c8] ;  /* 0x0000720000077a02 */ /* 0x000fe40000000f00 */
[----:B------:R-:W-:-:S02]  /*06e0*/  LOP3.LUT R80, R81, 0x20, RZ, 0x3c, !PT ;  /* 0x0000002051507812 */ /* 0x000fc400078e3cff */
[----:B------:R-:W-:Y:S02]  /*06f0*/  MOV R34, 0x1 ;  /* 0x0000000100227802 */ /* 0x000fe40000000f00 */
[----:B------:R-:W-:Y:S02]  /*0700*/  LOP3.LUT R33, R18, 0x40, R9, 0x78, !PT ;  /* 0x0000004012217812 */ /* 0x000fe400078e7809 */
[----:B------:R-:W-:Y:S02]  /*0710*/  ISETP.LE.AND P0, PT, R34, c[0x0][0x1d0], PT ;  /* 0x0000740022007a0c */ /* 0x000fe40003f03270 */
[----:B------:R-:W-:Y:S01]  /*0720*/  LOP3.LUT R6, R14, R33, RZ, 0xfc, !PT ;  /* 0x000000210e067212 */ /* 0x000fe200078efcff */
[----:B------:R-:W-:Y:S01]  /*0730*/  IMAD.HI R5, R20, 0x2, RZ ;  /* 0x0000000214057827 */ /* 0x000fe200078e02ff */
[----:B------:R-:W-:-:S03]  /*0740*/  LOP3.LUT R83, R9, 0x7f, RZ, 0xc0, !PT ;  /* 0x0000007f09537812 */ /* 0x000fc600078ec0ff */
[----:B------:R-:W-:Y:S01]  /*0750*/  IMAD.HI R32, R32, 0x2, RZ ;  /* 0x0000000220207827 */ /* 0x000fe200078e02ff */
[----:B------:R-:W-:Y:S01]  /*0760*/  MOV R79, 0x3f800000 ;  /* 0x3f800000004f7802 */ /* 0x000fe20000000f00 */
[----:B------:R-:W-:Y:S01]  /*0770*/  CS2R R34, SRZ ;  /* 0x0000000000227805 */ /* 0x000fe2000001ff00 */
[----:B------:R-:W-:Y:S01]  /*0780*/  MOV R54, 0xff800000 ;  /* 0xff80000000367802 */ /* 0x000fe20000000f00 */
[----:B------:R-:W-:Y:S01]  /*0790*/  IMAD.MOV.U32 R52, RZ, RZ, -0x800000 ;  /* 0xff800000ff347424 */ /* 0x000fe200078e00ff */
[----:B------:R-:W-:Y:S01]  /*07a0*/  IADD3.X R5, R32, c[0x0][0x17c], R5, P1, P2 ;  /* 0x00005f0020057a10 */ /* 0x000fe20000fe4405 */
[----:B------:R-:W-:Y:S01]  /*07b0*/  IMAD.MOV.U32 R53, RZ, RZ, -0x800000 ;  /* 0xff800000ff357424 */ /* 0x000fe200078e00ff */
[----:B------:R-:W-:Y:S01]  /*07c0*/  MOV R77, 0x3f800000 ;  /* 0x3f800000004d7802 */ /* 0x000fe20000000f00 */
[----:B------:R-:W-:Y:S01]  /*07d0*/  IMAD.MOV.U32 R55, RZ, RZ, -0x800000 ;  /* 0xff800000ff377424 */ /* 0x000fe200078e00ff */
[----:B------:R-:W-:Y:S01]  /*07e0*/  CS2R R32, SRZ ;  /* 0x0000000000207805 */ /* 0x000fe2000001ff00 */
[----:B------:R-:W-:Y:S01]  /*07f0*/  IMAD.MOV.U32 R78, RZ, RZ, 0x3f800000 ;  /* 0x3f800000ff4e7424 */ /* 0x000fe200078e00ff */
[----:B------:R-:W-:Y:S01]  /*0800*/  CS2R R48, SRZ ;  /* 0x0000000000307805 */ /* 0x000fe2000001ff00 */
[----:B------:R-:W-:Y:S01]  /*0810*/  IMAD.MOV.U32 R76, RZ, RZ, 0x3f800000 ;  /* 0x3f800000ff4c7424 */ /* 0x000fe200078e00ff */
[----:B------:R-:W-:Y:S01]  /*0820*/  CS2R R50, SRZ ;  /* 0x0000000000327805 */ /* 0x000fe2000001ff00 */
[----:B------:R-:W-:Y:S01]  /*0830*/  CS2R R36, SRZ ;  /* 0x0000000000247805 */ /* 0x000fe2000001ff00 */
[----:B------:R-:W-:Y:S01]  /*0840*/  CS2R R38, SRZ ;  /* 0x0000000000267805 */ /* 0x000fe2000001ff00 */
[----:B------:R-:W-:Y:S01]  /*0850*/  CS2R R40, SRZ ;  /* 0x0000000000287805 */ /* 0x000fe2000001ff00 */
[----:B------:R-:W-:Y:S01]  /*0860*/  ISETP.GE.U32.AND P2, PT, R83, 0x20, PT ;  /* 0x000000205300780c */ /* 0x000fe20003f46070 */
[----:B------:R-:W-:Y:S01]  /*0870*/  CS2R R42, SRZ ;  /* 0x00000000002a7805 */ /* 0x000fe2000001ff00 */
[----:B--2---:R-:W-:Y:S04]  /*0880*/  STS.U16 [R81], R22 ;  /* 0x0000001651007388 */ /* 0x004fe80000000400 */
[----:B-----5:R-:W-:Y:S04]  /*0890*/  STS.U16 [R81+0x200], R24 ;  /* 0x0002001851007388 */ /* 0x020fe80000000400 */
[----:B---3--:R-:W-:Y:S04]  /*08a0*/  STS.U16 [R81+0x400], R26 ;  /* 0x0004001a51007388 */ /* 0x008fe80000000400 */
[----:B------:R-:W-:Y:S04]  /*08b0*/  STS.U16 [R81+0x600], R28 ;  /* 0x0006001c51007388 */ /* 0x000fe80000000400 */
[----:B------:R0:W-:Y:S04]  /*08c0*/  STS.U16 [R81+0xa00], R10 ;  /* 0x000a000a51007388 */ /* 0x0001e80000000400 */
[----:B------:R-:W-:Y:S01]  /*08d0*/  STS.U16 [R81+0x800], R30 ;  /* 0x0008001e51007388 */ /* 0x000fe20000000400 */
[----:B0-----:R-:W-:-:S03]  /*08e0*/  IMAD R10, R7, 0x4, R8 ;  /* 0x00000004070a7824 */ /* 0x001fc600078e0208 */
[----:B------:R0:W-:Y:S04]  /*08f0*/  STS.U16 [R81+0xc00], R12 ;  /* 0x000c000c51007388 */ /* 0x0001e80000000400 */
[----:B------:R1:W-:Y:S04]  /*0900*/  STS.U16 [R81+0xe00], R16 ;  /* 0x000e001051007388 */ /* 0x0003e80000000400 */
[----:B------:R-:W-:Y:S01]  /*0910*/  STS.U16 [R80+0x100], R23 ;  /* 0x0001001750007388 */ /* 0x000fe20000000400 */
[----:B0-----:R-:W-:-:S03]  /*0920*/  LEA R12, R7, R10, 0x2 ;  /* 0x0000000a070c7211 */ /* 0x001fc600078e10ff */
[----:B------:R-:W-:Y:S04]  /*0930*/  STS.U16 [R80+0x300], R25 ;  /* 0x0003001950007388 */ /* 0x000fe80000000400 */
[----:B------:R-:W-:Y:S04]  /*0940*/  STS.U16 [R80+0x500], R27 ;  /* 0x0005001b50007388 */ /* 0x000fe80000000400 */
[----:B------:R-:W-:Y:S04]  /*0950*/  STS.U16 [R80+0x700], R29 ;  /* 0x0007001d50007388 */ /* 0x000fe80000000400 */
[----:B----4-:R-:W-:Y:S04]  /*0960*/  STS.U16 [R80+0xb00], R19 ;  /* 0x000b001350007388 */ /* 0x010fe80000000400 */
[----:B------:R-:W-:Y:S04]  /*0970*/  STS.U16 [R80+0xd00], R21 ;  /* 0x000d001550007388 */ /* 0x000fe80000000400 */
[----:B------:R-:W-:Y:S01]  /*0980*/  STS.U16 [R80+0xf00], R15 ;  /* 0x000f000f50007388 */ /* 0x000fe20000000400 */
[----:B------:R-:W-:-:S03]  /*0990*/  IMAD R14, R7, 0x4, R12 ;  /* 0x00000004070e7824 */ /* 0x000fc600078e020c */
[----:B------:R0:W-:Y:S02]  /*09a0*/  STS.U16 [R80+0x900], R11 ;  /* 0x0009000b50007388 */ /* 0x0001e40000000400 */
[----:B-1----:R-:W-:Y:S02]  /*09b0*/  LEA R16, R7, R14, 0x2 ;  /* 0x0000000e07107211 */ /* 0x002fe400078e10ff */
[----:B0-----:R-:W-:-:S03]  /*09c0*/  SHF.R.U32.HI R11, RZ, 0x1, R9 ;  /* 0x00000001ff0b7819 */ /* 0x001fc60000011609 */
[----:B------:R-:W-:Y:S01]  /*09d0*/  IMAD R18, R7, 0x4, R16 ;  /* 0x0000000407127824 */ /* 0x000fe200078e0210 */
[----:B------:R-:W-:-:S04]  /*09e0*/  LOP3.LUT R20, R11, 0xc, RZ, 0xc0, !PT ;  /* 0x0000000c0b147812 */ /* 0x000fc800078ec0ff */
[----:B------:R-:W-:Y:S01]  /*09f0*/  LEA R11, R17, R20, 0x4 ;  /* 0x00000014110b7211 */ /* 0x000fe200078e20ff */
[----:B------:R-:W-:Y:S01]  /*0a00*/  IMAD R20, R7, 0x4, R18 ;  /* 0x0000000407147824 */ /* 0x000fe200078e0212 */
[----:B------:R-:W-:Y:S05]  /*0a10*/  @!P0 BRA `(.L_x_0) ;  /* 0x000016e000008947 */ /* 0x000fea0003800000 */
[----:B------:R-:W-:Y:S01]  /*0a20*/  IMAD R19, R13, c[0x0][0x1a8], RZ ;  /* 0x00006a000d137a24 */ /* 0x000fe200078e02ff */
[C---:B------:R-:W-:Y:S01]  /*0a30*/  SHF.L.U32 R23, R9.reuse, 0x3, RZ ;  /* 0x0000000309177819 */ /* 0x040fe200000006ff */
[----:B------:R-:W-:Y:S01]  /*0a40*/  IMAD R13, R0, c[0x0][0x1a0], RZ ;  /* 0x00006800000d7a24 */ /* 0x000fe200078e02ff */
[----:B------:R-:W-:Y:S01]  /*0a50*/  LOP3.LUT R28, R9, 0x20, RZ, 0xc0, !PT ;  /* 0x00000020091c7812 */ /* 0x000fe200078ec0ff */
[----:B------:R-:W-:Y:S01]  /*0a60*/  IMAD.SHL.U32 R22, R19, 0x2, RZ ;  /* 0x0000000213167824 */ /* 0x000fe200078e00ff */
[----:B------:R-:W-:Y:S01]  /*0a70*/  LOP3.LUT R21, R9, 0xf, RZ, 0xc0, !PT ;  /* 0x0000000f09157812 */ /* 0x000fe200078ec0ff */
[----:B------:R-:W-:Y:S01]  /*0a80*/  IMAD.SHL.U32 R26, R17, 0x10, RZ ;  /* 0x00000010111a7824 */ /* 0x000fe200078e00ff */
[----:B------:R-:W-:Y:S01]  /*0a90*/  SHF.L.U32 R15, R13, 0x1, RZ ;  /* 0x000000010d0f7819 */ /* 0x000fe200000006ff */
[--C-:B------:R-:W-:Y:S01]  /*0aa0*/  IMAD R71, R17, 0x4, R28.reuse ;  /* 0x0000000411477824 */ /* 0x100fe200078e021c */
[----:B------:R-:W-:Y:S01]  /*0ab0*/  LOP3.LUT R24, R23, 0x30, RZ, 0xc0, !PT ;  /* 0x0000003017187812 */ /* 0x000fe200078ec0ff */
[----:B------:R-:W-:Y:S01]  /*0ac0*/  IMAD R21, R21, c[0x0][0x1b4], RZ ;  /* 0x00006d0015157a24 */ /* 0x000fe200078e02ff */
[----:B------:R-:W-:Y:S01]  /*0ad0*/  IADD3 R104, P0, P1, R22, c[0x0][0x168], R15 ;  /* 0x00005a0016687a10 */ /* 0x000fe2000791e00f */
[----:B------:R-:W-:Y:S01]  /*0ae0*/  IMAD.HI R22, R19, 0x2, RZ ;  /* 0x0000000213167827 */ /* 0x000fe200078e02ff */
[----:B------:R-:W-:Y:S01]  /*0af0*/  LOP3.LUT R26, R26, 0x30, R69, 0x78, !PT ;  /* 0x000000301a1a7812 */ /* 0x000fe200078e7845 */
[----:B------:R-:W-:Y:S01]  /*0b00*/  CS2R R34, SRZ ;  /* 0x0000000000227805 */ /* 0x000fe2000001ff00 */
[----:B------:R-:W-:Y:S01]  /*0b10*/  LEA R24, R17, R24, 0x6 ;  /* 0x0000001811187211 */ /* 0x000fe200078e30ff */
[----:B------:R-:W-:Y:S01]  /*0b20*/  IMAD.HI R15, R13, 0x2, RZ ;  /* 0x000000020d0f7827 */ /* 0x000fe200078e02ff */
[----:B------:R-:W-:Y:S01]  /*0b30*/  SHF.R.S32.HI R17, RZ, 0x2, R9 ;  /* 0x00000002ff117819 */ /* 0x000fe20000011409 */
[----:B------:R-:W-:Y:S01]  /*0b40*/  CS2R R48, SRZ ;  /* 0x0000000000307805 */ /* 0x000fe2000001ff00 */
[----:B------:R-:W-:Y:S01]  /*0b50*/  LEA R71, R71, R26, 0x5 ;  /* 0x0000001a47477211 */ /* 0x000fe200078e28ff */
[----:B------:R-:W-:Y:S01]  /*0b60*/  IMAD R13, R0, c[0x0][0x1b0], RZ ;  /* 0x00006c00000d7a24 */ /* 0x000fe200078e02ff */
[----:B------:R-:W-:Y:S01]  /*0b70*/  IADD3.X R30, R22, c[0x0][0x16c], R15, P0, P1 ;  /* 0x00005b00161e7a10 */ /* 0x000fe200007e240f */
[----:B------:R-:W-:Y:S01]  /*0b80*/  IMAD.MOV.U32 R87, RZ, RZ, -0x800000 ;  /* 0xff800000ff577424 */ /* 0x000fe200078e00ff */
[----:B------:R-:W-:Y:S01]  /*0b90*/  SHF.R.U32.HI R28, RZ, 0x1, R28 ;  /* 0x00000001ff1c7819 */ /* 0x000fe2000001161c */
[----:B------:R-:W-:Y:S01]  /*0ba0*/  IMAD.SHL.U32 R15, R13, 0x2, RZ ;  /* 0x000000020d0f7824 */ /* 0x000fe200078e00ff */
[----:B------:R-:W-:Y:S01]  /*0bb0*/  SHF.L.U32 R22, R21, 0x1, RZ ;  /* 0x0000000115167819 */ /* 0x000fe200000006ff */
[----:B------:R-:W-:Y:S01]  /*0bc0*/  IMAD.HI R13, R13, 0x2, RZ ;  /* 0x000000020d0d7827 */ /* 0x000fe200078e02ff */
[----:B------:R-:W-:Y:S01]  /*0bd0*/  LOP3.LUT P0, R26, R9, 0x3, RZ, 0xc0, !PT ;  /* 0x00000003091a7812 */ /* 0x000fe2000780c0ff */
[----:B------:R-:W-:Y:S01]  /*0be0*/  CS2R R50, SRZ ;  /* 0x0000000000327805 */ /* 0x000fe2000001ff00 */
[----:B------:R-:W-:Y:S01]  /*0bf0*/  LOP3.LUT R23, R23, 0x60, RZ, 0xc0, !PT ;  /* 0x0000006017177812 */ /* 0x000fe200078ec0ff */
[----:B------:R-:W-:Y:S01]  /*0c00*/  IMAD.MOV.U32 R85, RZ, RZ, -0x800000 ;  /* 0xff800000ff557424 */ /* 0x000fe200078e00ff */
[----:B------:R-:W-:Y:S01]  /*0c10*/  SGXT R17, R17, 0x1 ;  /* 0x000000011111781a */ /* 0x000fe20000000200 */
[----:B------:R-:W-:Y:S01]  /*0c20*/  IMAD.MOV.U32 R77, RZ, RZ, 0x3f800000 ;  /* 0x3f800000ff4d7424 */ /* 0x000fe200078e00ff */
[----:B------:R-:W-:Y:S01]  /*0c30*/  LOP3.LUT R28, R28, 0x90, R31, 0x78, !PT ;  /* 0x000000901c1c7812 */ /* 0x000fe200078e781f */
[----:B------:R-:W-:Y:S01]  /*0c40*/  IMAD.MOV.U32 R31, RZ, RZ, c[0x0][0x1b8] ;  /* 0x00006e00ff1f7624 */ /* 0x000fe200078e00ff */
[----:B------:R-:W-:Y:S01]  /*0c50*/  IADD3 R90, P1, P3, R22, c[0x0][0x170], R15 ;  /* 0x00005c00165a7a10 */ /* 0x000fe20007b3e00f */
[----:B------:R-:W-:Y:S01]  /*0c60*/  IMAD.SHL.U32 R15, R9, 0x20, RZ ;  /* 0x00000020090f7824 */ /* 0x000fe200078e00ff */
[----:B------:R-:W-:Y:S01]  /*0c70*/  LEA R23, R26, R23, 0x2 ;  /* 0x000000171a177211 */ /* 0x000fe200078e10ff */
[----:B------:R-:W-:Y:S01]  /*0c80*/  IMAD.HI R22, R21, 0x2, RZ ;  /* 0x0000000215167827 */ /* 0x000fe200078e02ff */
[----:B------:R-:W-:Y:S01]  /*0c90*/  LOP3.LUT R17, R17, 0x90, RZ, 0xc0, !PT ;  /* 0x0000009011117812 */ /* 0x000fe200078ec0ff */
[----:B------:R-:W-:Y:S01]  /*0ca0*/  CS2R R36, SRZ ;  /* 0x0000000000247805 */ /* 0x000fe2000001ff00 */
[----:B------:R-:W-:Y:S01]  /*0cb0*/  LOP3.LUT R73, R9, 0x10, RZ, 0xc0, !PT ;  /* 0x0000001009497812 */ /* 0x000fe200078ec0ff */
[----:B------:R-:W-:Y:S01]  /*0cc0*/  IMAD.IADD R23, R28, 0x1, R23 ;  /* 0x000000011c177824 */ /* 0x000fe200078e0217 */
[----:B------:R-:W-:Y:S01]  /*0cd0*/  LOP3.LUT R28, R17, 0x160, R15, 0xf8, !PT ;  /* 0x00000160111c7812 */ /* 0x000fe200078ef80f */
[----:B------:R-:W-:Y:S01]  /*0ce0*/  CS2R R38, SRZ ;  /* 0x0000000000267805 */ /* 0x000fe2000001ff00 */
[----:B------:R-:W-:Y:S01]  /*0cf0*/  SHF.R.U32.HI R15, RZ, 0x4, R9 ;  /* 0x00000004ff0f7819 */ /* 0x000fe20000011609 */
[----:B------:R-:W-:Y:S01]  /*0d00*/  CS2R R40, SRZ ;  /* 0x0000000000287805 */ /* 0x000fe2000001ff00 */
[----:B------:R-:W-:Y:S01]  /*0d10*/  IADD3.X R29, R22, c[0x0][0x174], R13, P1, P3 ;  /* 0x00005d00161d7a10 */ /* 0x000fe20000fe640d */
[----:B------:R-:W-:Y:S01]  /*0d20*/  CS2R R42, SRZ ;  /* 0x00000000002a7805 */ /* 0x000fe2000001ff00 */
[----:B------:R-:W-:-:S02]  /*0d30*/  SGXT.U32 R13, R15, 0x3 ;  /* 0x000000030f0d781a */ /* 0x000fc40000000000 */
[----:B------:R-:W-:Y:S02]  /*0d40*/  LOP3.LUT R44, R17, R44, RZ, 0xfc, !PT ;  /* 0x0000002c112c7212 */ /* 0x000fe400078efcff */
[----:B------:R-:W-:Y:S01]  /*0d50*/  SHF.R.U32.HI R17, RZ, 0x6, R9 ;  /* 0x00000006ff117819 */ /* 0x000fe20000011609 */
[----:B------:R-:W-:Y:S01]  /*0d60*/  IMAD R21, R13, c[0x0][0x1b8], RZ ;  /* 0x00006e000d157a24 */ /* 0x000fe200078e02ff */
[--C-:B------:R-:W-:Y:S02]  /*0d70*/  LOP3.LUT R24, R24, 0x10, R69.reuse, 0x78, !PT ;  /* 0x0000001018187812 */ /* 0x100fe400078e7845 */
[----:B------:R-:W-:Y:S02]  /*0d80*/  SGXT.U32 R15, R17, 0x1 ;  /* 0x00000001110f781a */ /* 0x000fe40000000000 */
[----:B------:R-:W-:Y:S02]  /*0d90*/  LEA R22, R31, R21, 0x3 ;  /* 0x000000151f167211 */ /* 0x000fe400078e18ff */
[----:B------:R-:W-:Y:S01]  /*0da0*/  LEA R26, R73, R26, 0x1 ;  /* 0x0000001a491a7211 */ /* 0x000fe200078e08ff */
[----:B------:R-:W-:Y:S01]  /*0db0*/  IMAD R17, R15, c[0x0][0x1a4], RZ ;  /* 0x000069000f117a24 */ /* 0x000fe200078e02ff */
[----:B------:R-:W-:Y:S01]  /*0dc0*/  LEA.HI R15, R9, 0x38, RZ, 0x1c ;  /* 0x00000038090f7811 */ /* 0x000fe200078fe0ff */
[----:B------:R-:W-:Y:S01]  /*0dd0*/  IMAD R73, R73, 0x20, R24 ;  /* 0x0000002049497824 */ /* 0x000fe200078e0218 */
[----:B------:R-:W-:Y:S01]  /*0de0*/  MOV R32, c[0x0][0x1a4] ;  /* 0x0000690000207a02 */ /* 0x000fe20000000f00 */
[----:B------:R-:W-:Y:S01]  /*0df0*/  IMAD R24, R31, 0x8, R22 ;  /* 0x000000081f187824 */ /* 0x000fe200078e0216 */
[----:B------:R-:W-:Y:S01]  /*0e00*/  LOP3.LUT R13, R44, 0x10, R69, 0x78, !PT ;  /* 0x000000102c0d7812 */ /* 0x000fe200078e7845 */
[----:B------:R-:W-:Y:S01]  /*0e10*/  IMAD R27, R15, c[0x0][0x1b8], RZ ;  /* 0x00006e000f1b7a24 */ /* 0x000fe200078e02ff */
[----:B------:R-:W-:Y:S01]  /*0e20*/  LEA R19, R32, R17, 0x1 ;  /* 0x0000001120137211 */ /* 0x000fe200078e08ff */
[----:B------:R-:W-:Y:S01]  /*0e30*/  IMAD R25, R31, 0x8, R24 ;  /* 0x000000081f197824 */ /* 0x000fe200078e0218 */
[-C--:B------:R-:W-:Y:S01]  /*0e40*/  LEA R102, P3, R21, R90.reuse, 0x1 ;  /* 0x0000005a15667211 */ /* 0x080fe200078608ff */
[----:B------:R-:W-:Y:S01]  /*0e50*/  IMAD.U32 R13, R26, 0x20, R13 ;  /* 0x000000201a0d7824 */ /* 0x000fe200078e000d */
[----:B------:R-:W-:-:S02]  /*0e60*/  LEA R88, P5, R27, R90, 0x1 ;  /* 0x0000005a1b587211 */ /* 0x000fc400078a08ff */
[----:B------:R-:W-:Y:S02]  /*0e70*/  LEA R26, R31, R25, 0x3 ;  /* 0x000000191f1a7211 */ /* 0x000fe400078e18ff */
[----:B------:R-:W-:Y:S02]  /*0e80*/  LEA R15, R32, R19, 0x1 ;  /* 0x00000013200f7211 */ /* 0x000fe400078e08ff */
[-C--:B------:R-:W-:Y:S02]  /*0e90*/  LEA R100, P4, R22, R90.reuse, 0x1 ;  /* 0x0000005a16647211 */ /* 0x080fe400078808ff */
[-C--:B------:R-:W-:Y:S02]  /*0ea0*/  LEA.HI.X.SX32 R103, R21, R29.reuse, 0x1, P3 ;  /* 0x0000001d15677211 */ /* 0x080fe400018f0eff */
[----:B------:R-:W-:Y:S01]  /*0eb0*/  LEA.HI.X.SX32 R89, R27, R29, 0x1, P5 ;  /* 0x0000001d1b597211 */ /* 0x000fe200028f0eff */
[----:B------:R-:W-:Y:S01]  /*0ec0*/  IMAD R27, R31, 0x8, R26 ;  /* 0x000000081f1b7824 */ /* 0x000fe200078e021a */
[----:B------:R-:W-:-:S02]  /*0ed0*/  LEA R98, P3, R24, R90, 0x1 ;  /* 0x0000005a18627211 */ /* 0x000fc400078608ff */
[----:B------:R-:W-:Y:S02]  /*0ee0*/  LEA R21, R32, R15, 0x1 ;  /* 0x0000000f20157211 */ /* 0x000fe400078e08ff */
[-C--:B------:R-:W-:Y:S02]  /*0ef0*/  LEA.HI.X.SX32 R101, R22, R29.reuse, 0x1, P4 ;  /* 0x0000001d16657211 */ /* 0x080fe400020f0eff */
[----:B------:R-:W-:Y:S02]  /*0f00*/  LEA R96, P4, R25, R90, 0x1 ;  /* 0x0000005a19607211 */ /* 0x000fe400078808ff */
[----:B------:R-:W-:Y:S01]  /*0f10*/  LEA.HI.X.SX32 R99, R24, R29, 0x1, P3 ;  /* 0x0000001d18637211 */ /* 0x000fe200018f0eff */
[----:B------:R-:W-:Y:S01]  /*0f20*/  IMAD R24, R31, 0x8, R27 ;  /* 0x000000081f187824 */ /* 0x000fe200078e021b */
[----:B------:R-:W-:Y:S02]  /*0f30*/  LEA R118, P1, R17, R104, 0x1 ;  /* 0x0000006811767211 */ /* 0x000fe400078208ff */
[----:B------:R-:W-:-:S02]  /*0f40*/  LEA R22, R32, R21, 0x1 ;  /* 0x0000001520167211 */ /* 0x000fc400078e08ff */
[-C--:B------:R-:W-:Y:S02]  /*0f50*/  LEA.HI.X.SX32 R97, R25, R29.reuse, 0x1, P4 ;  /* 0x0000001d19617211 */ /* 0x080fe400020f0eff */
[-C--:B------:R-:W-:Y:S02]  /*0f60*/  LEA R94, P3, R26, R90.reuse, 0x1 ;  /* 0x0000005a1a5e7211 */ /* 0x080fe400078608ff */
[----:B------:R-:W-:Y:S02]  /*0f70*/  LEA R92, P4, R27, R90, 0x1 ;  /* 0x0000005a1b5c7211 */ /* 0x000fe400078808ff */
[----:B------:R-:W-:Y:S01]  /*0f80*/  LEA.HI.X.SX32 R119, R17, R30, 0x1, P1 ;  /* 0x0000001e11777211 */ /* 0x000fe200008f0eff */
[----:B------:R-:W-:Y:S01]  /*0f90*/  IMAD R17, R32, 0x2, R22 ;  /* 0x0000000220117824 */ /* 0x000fe200078e0216 */
[----:B------:R-:W-:Y:S02]  /*0fa0*/  LEA R90, P5, R24, R90, 0x1 ;  /* 0x0000005a185a7211 */ /* 0x000fe400078a08ff */
[----:B------:R-:W-:-:S02]  /*0fb0*/  LEA.HI.X.SX32 R95, R26, R29, 0x1, P3 ;  /* 0x0000001d1a5f7211 */ /* 0x000fc400018f0eff */
[----:B------:R-:W-:Y:S02]  /*0fc0*/  LEA.HI.X.SX32 R91, R24, R29, 0x1, P5 ;  /* 0x0000001d185b7211 */ /* 0x000fe400028f0eff */
[-C--:B------:R-:W-:Y:S02]  /*0fd0*/  LEA R114, P3, R15, R104.reuse, 0x1 ;  /* 0x000000680f727211 */ /* 0x080fe400078608ff */
[----:B------:R-:W-:Y:S02]  /*0fe0*/  LEA R24, R32, R17, 0x1 ;  /* 0x0000001120187211 */ /* 0x000fe400078e08ff */
[-C--:B------:R-:W-:Y:S02]  /*0ff0*/  LEA R116, P1, R19, R104.reuse, 0x1 ;  /* 0x0000006813747211 */ /* 0x080fe400078208ff */
[----:B------:R-:W-:Y:S02]  /*1000*/  LEA.HI.X.SX32 R93, R27, R29, 0x1, P4 ;  /* 0x0000001d1b5d7211 */ /* 0x000fe400020f0eff */
[----:B------:R-:W-:-:S02]  /*1010*/  LEA R112, P4, R21, R104, 0x1 ;  /* 0x0000006815707211 */ /* 0x000fc400078808ff */
[-C--:B------:R-:W-:Y:S01]  /*1020*/  LEA.HI.X.SX32 R115, R15, R30.reuse, 0x1, P3 ;  /* 0x0000001e0f737211 */ /* 0x080fe200018f0eff */
[----:B------:R-:W-:Y:S01]  /*1030*/  IMAD R15, R32, 0x2, R24 ;  /* 0x00000002200f7824 */ /* 0x000fe200078e0218 */
[----:B------:R-:W-:Y:S01]  /*1040*/  LEA.HI.X.SX32 R117, R19, R30, 0x1, P1 ;  /* 0x0000001e13757211 */ /* 0x000fe200008f0eff */
[----:B------:R-:W-:Y:S01]  /*1050*/  CS2R R32, SRZ ;  /* 0x0000000000207805 */ /* 0x000fe2000001ff00 */
[----:B------:R-:W-:Y:S02]  /*1060*/  LEA R110, P1, R22, R104, 0x1 ;  /* 0x00000068166e7211 */ /* 0x000fe400078208ff */
[----:B------:R-:W-:Y:S02]  /*1070*/  SHF.R.U32.HI R19, RZ, 0x3, R9 ;  /* 0x00000003ff137819 */ /* 0x000fe40000011609 */
[----:B------:R-:W-:Y:S02]  /*1080*/  LEA.HI.X.SX32 R113, R21, R30, 0x1, P4 ;  /* 0x0000001e15717211 */ /* 0x000fe400020f0eff */
[----:B------:R-:W-:-:S02]  /*1090*/  LEA R108, P3, R17, R104, 0x1 ;  /* 0x00000068116c7211 */ /* 0x000fc400078608ff */
[-C--:B------:R-:W-:Y:S02]  /*10a0*/  LEA R106, P4, R24, R104.reuse, 0x1 ;  /* 0x00000068186a7211 */ /* 0x080fe400078808ff */
[----:B------:R-:W-:Y:S02]  /*10b0*/  LEA R104, P5, R15, R104, 0x1 ;  /* 0x000000680f687211 */ /* 0x000fe400078a08ff */
[----:B------:R-:W-:Y:S01]  /*10c0*/  LEA.HI.X.SX32 R111, R22, R30, 0x1, P1 ;  /* 0x0000001e166f7211 */ /* 0x000fe200008f0eff */
[----:B------:R-:W-:Y:S01]  /*10d0*/  IMAD.MOV.U32 R22, RZ, RZ, RZ ;  /* 0x000000ffff167224 */ /* 0x000fe200078e00ff */
[----:B------:R-:W-:Y:S02]  /*10e0*/  LOP3.LUT R69, R69, 0x38, RZ, 0xc0, !PT ;  /* 0x0000003845457812 */ /* 0x000fe400078ec0ff */
[----:B------:R-:W-:Y:S02]  /*10f0*/  LOP3.LUT R68, R19, 0x4, RZ, 0xc0, !PT ;  /* 0x0000000413447812 */ /* 0x000fe400078ec0ff */
[----:B------:R-:W-:-:S02]  /*1100*/  LOP3.LUT P1, RZ, R9, 0x1, RZ, 0xc0, !PT ;  /* 0x0000000109ff7812 */ /* 0x000fc4000782c0ff */
[-C--:B------:R-:W-:Y:S01]  /*1110*/  LEA.HI.X.SX32 R105, R15, R30.reuse, 0x1, P5 ;  /* 0x0000001e0f697211 */ /* 0x080fe200028f0eff */
[----:B------:R-:W-:Y:S01]  /*1120*/  IMAD.IADD R68, R69, 0x1, R68 ;  /* 0x0000000145447824 */ /* 0x000fe200078e0244 */
[-C--:B------:R-:W-:Y:S02]  /*1130*/  LEA.HI.X.SX32 R109, R17, R30.reuse, 0x1, P3 ;  /* 0x0000001e116d7211 */ /* 0x080fe400018f0eff */
[----:B------:R-:W-:Y:S01]  /*1140*/  LOP3.LUT R15, R28, 0x10, R9, 0x78, !PT ;  /* 0x000000101c0f7812 */ /* 0x000fe200078e7809 */
[----:B------:R-:W-:Y:S01]  /*1150*/  IMAD.MOV.U32 R9, RZ, RZ, RZ ;  /* 0x000000ffff097224 */ /* 0x000fe200078e00ff */
[----:B------:R-:W-:Y:S02]  /*1160*/  LEA.HI.X.SX32 R107, R24, R30, 0x1, P4 ;  /* 0x0000001e186b7211 */ /* 0x000fe400020f0eff */
[----:B------:R-:W-:Y:S02]  /*1170*/  ISETP.GE.U32.AND P3, PT, R83, 0x40, PT ;  /* 0x000000405300780c */ /* 0x000fe40003f66070 */
[----:B------:R-:W-:-:S02]  /*1180*/  LOP3.LUT R75, R81, 0x40, RZ, 0x3c, !PT ;  /* 0x00000040514b7812 */ /* 0x000fc400078e3cff */
[----:B------:R-:W-:Y:S02]  /*1190*/  LOP3.LUT R74, R81, 0x60, RZ, 0x3c, !PT ;  /* 0x00000060514a7812 */ /* 0x000fe400078e3cff */
[----:B------:R-:W-:Y:S02]  /*11a0*/  MOV R79, 0x3f800000 ;  /* 0x3f800000004f7802 */ /* 0x000fe40000000f00 */
[----:B------:R-:W-:Y:S02]  /*11b0*/  MOV R17, RZ ;  /* 0x000000ff00117202 */ /* 0x000fe40000000f00 */
[----:B------:R-:W-:Y:S02]  /*11c0*/  MOV R86, 0xff800000 ;  /* 0xff80000000567802 */ /* 0x000fe40000000f00 */
[----:B------:R-:W-:Y:S02]  /*11d0*/  MOV R84, 0xff800000 ;  /* 0xff80000000547802 */ /* 0x000fe40000000f00 */
[----:B------:R-:W-:-:S02]  /*11e0*/  MOV R78, 0x3f800000 ;  /* 0x3f800000004e7802 */ /* 0x000fc40000000f00 */
[----:B------:R-:W-:Y:S02]  /*11f0*/  MOV R76, 0x3f800000 ;  /* 0x3f800000004c7802 */ /* 0x000fe40000000f00 */
[C---:B------:R-:W-:Y:S02]  /*1200*/  ISETP.LT.U32.AND P0, PT, R83.reuse, 0x40, !P0 ;  /* 0x000000405300780c */ /* 0x040fe40004701070 */
[----:B------:R-:W-:Y:S02]  /*1210*/  ISETP.LT.U32.AND P1, PT, R83, 0x40, !P1 ;  /* 0x000000405300780c */ /* 0x000fe40004f21070 */
[----:B------:R-:W-:Y:S02]  /*1220*/  LOP3.LUT R70, R71, 0x40, RZ, 0x3c, !PT ;  /* 0x0000004047467812 */ /* 0x000fe400078e3cff */
[----:B------:R-:W-:Y:S02]  /*1230*/  LOP3.LUT R72, R73, 0x20, RZ, 0x3c, !PT ;  /* 0x0000002049487812 */ /* 0x000fe400078e3cff */
.L_x_1:
[----:B------:R-:W-:-:S04]  /*1240*/  IMAD.WIDE R54, R17, 0x2, R118 ;  /* 0x0000000211367825 */ /* 0x000fc800078e0276 */
[C---:B------:R-:W-:Y:S02]  /*1250*/  IMAD.WIDE R52, R17.reuse, 0x2, R116 ;  /* 0x0000000211347825 */ /* 0x040fe400078e0274 */
[----:B------:R-:W2:Y:S02]  /*1260*/  LDG.E.U16 R54, [R54.64] ;  /* 0x0000000436367981 */ /* 0x000ea4000c1e1500 */
[C---:B------:R-:W-:Y:S02]  /*1270*/  IMAD.WIDE R46, R17.reuse, 0x2, R110 ;  /* 0x00000002112e7825 */ /* 0x040fe400078e026e */
[----:B------:R-:W3:Y:S02]  /*1280*/  LDG.E.U16 R53, [R52.64] ;  /* 0x0000000434357981 */ /* 0x000ee4000c1e1500 */
[C---:B------:R-:W-:Y:S02]  /*1290*/  IMAD.WIDE R28, R17.reuse, 0x2, R108 ;  /* 0x00000002111c7825 */ /* 0x040fe400078e026c */
[----:B------:R-:W4:Y:S02]  /*12a0*/  LDG.E.U16 R56, [R46.64] ;  /* 0x000000042e387981 */ /* 0x000f24000c1e1500 */
[----:B------:R-:W-:-:S02]  /*12b0*/  IMAD.WIDE R44, R17, 0x2, R114 ;  /* 0x00000002112c7825 */ /* 0x000fc400078e0272 */
[----:B------:R-:W5:Y:S02]  /*12c0*/  LDG.E.U16 R29, [R28.64] ;  /* 0x000000041c1d7981 */ /* 0x000f64000c1e1500 */
[C---:B------:R-:W-:Y:S02]  /*12d0*/  IMAD.WIDE R26, R17.reuse, 0x2, R106 ;  /* 0x00000002111a7825 */ /* 0x040fe400078e026a */
[----:B------:R-:W5:Y:S02]  /*12e0*/  LDG.E.U16 R120, [R44.64] ;  /* 0x000000042c787981 */ /* 0x000f64000c1e1500 */
[C---:B------:R-:W-:Y:S02]  /*12f0*/  IMAD.WIDE R30, R17.reuse, 0x2, R112 ;  /* 0x00000002111e7825 */ /* 0x040fe400078e0270 */
[----:B------:R-:W5:Y:S02]  /*1300*/  LDG.E.U16 R122, [R26.64] ;  /* 0x000000041a7a7981 */ /* 0x000f64000c1e1500 */
[----:B------:R-:W-:-:S02]  /*1310*/  IMAD.WIDE R24, R17, 0x2, R104 ;  /* 0x0000000211187825 */ /* 0x000fc400078e0268 */
[----:B------:R-:W5:Y:S04]  /*1320*/  LDG.E.U16 R31, [R30.64] ;  /* 0x000000041e1f7981 */ /* 0x000f68000c1e1500 */
[----:B------:R-:W5:Y:S04]  /*1330*/  LDG.E.U16 R121, [R24.64] ;  /* 0x0000000418797981 */ /* 0x000f68000c1e1500 */
[----:B------:R-:W-:Y:S06]  /*1340*/  BAR.SYNC.DEFER_BLOCKING 0x0 ;  /* 0x0000000000007b1d */ /* 0x000fec0000010000 */
[----:B--2---:R-:W-:Y:S04]  /*1350*/  STS.U16 [R81+0x1000], R54 ;  /* 0x0010003651007388 */ /* 0x004fe80000000400 */
[----:B----4-:R-:W-:Y:S04]  /*1360*/  STS.U16 [R81+0x1400], R56 ;  /* 0x0014003851007388 */ /* 0x010fe80000000400 */
[----:B---3--:R-:W-:Y:S04]  /*1370*/  STS.U16 [R80+0x1100], R53 ;  /* 0x0011003550007388 */ /* 0x008fe80000000400 */
[----:B-----5:R-:W-:Y:S04]  /*1380*/  STS.U16 [R80+0x1500], R29 ;  /* 0x0015001d50007388 */ /* 0x020fe80000000400 */
[----:B------:R-:W-:Y:S04]  /*1390*/  STS.U16 [R75+0x1200], R120 ;  /* 0x001200784b007388 */ /* 0x000fe80000000400 */
[----:B------:R-:W-:Y:S04]  /*13a0*/  STS.U16 [R75+0x1600], R122 ;  /* 0x0016007a4b007388 */ /* 0x000fe80000000400 */
[----:B------:R-:W-:Y:S04]  /*13b0*/  STS.U16 [R74+0x1300], R31 ;  /* 0x0013001f4a007388 */ /* 0x000fe80000000400 */
[----:B------:R-:W-:Y:S04]  /*13c0*/  STS.U16 [R74+0x1700], R121 ;  /* 0x001700794a007388 */ /* 0x000fe80000000400 */
[----:B------:R-:W-:Y:S06]  /*13d0*/  BAR.SYNC.DEFER_BLOCKING 0x0 ;  /* 0x0000000000007b1d */ /* 0x000fec0000010000 */
[----:B------:R-:W-:Y:S04]  /*13e0*/  LDSM.16.MT88.4 R64, [R73] ;  /* 0x000000004940783b */ /* 0x000fe80000004200 */
[----:B------:R-:W0:Y:S04]  /*13f0*/  LDSM.16.M88.4 R24, [R71+0x1000] ;  /* 0x001000004718783b */ /* 0x000e280000000200 */
[----:B------:R-:W1:Y:S04]  /*1400*/  LDSM.16.MT88.4 R44, [R72] ;  /* 0x00000000482c783b */ /* 0x000e680000004200 */
[----:B------:R-:W2:Y:S04]  /*1410*/  LDSM.16.MT88.4 R60, [R73+0x400] ;  /* 0x00040000493c783b */ /* 0x000ea80000004200 */
[----:B------:R-:W3:Y:S04]  /*1420*/  LDSM.16.MT88.4 R56, [R72+0x400] ;  /* 0x000400004838783b */ /* 0x000ee80000004200 */
[----:B------:R-:W-:Y:S04]  /*1430*/  LDSM.16.MT88.4 R52, [R73+0x800] ;  /* 0x000800004934783b */ /* 0x000fe80000004200 */
[----:B------:R-:W4:Y:S01]  /*1440*/  LDSM.16.M88.4 R28, [R70+0x1000] ;  /* 0x00100000461c783b */ /* 0x000f220000000200 */
[-C--:B0-----:R-:W-:Y:S08]  /*1450*/  HMMA.16816.F32.BF16 R64, R64, R24.reuse, RZ ;  /* 0x000000184040723c */ /* 0x081ff000000418ff */
[----:B-1----:R-:W-:Y:S11]  /*1460*/  HMMA.16816.F32.BF16 R44, R44, R24, RZ ;  /* 0x000000182c2c723c */ /* 0x002ff600000418ff */
[----:B------:R-:W-:Y:S05]  /*1470*/  @!UPT UIADD3 URZ, URZ, URZ, URZ ;  /* 0x0000003f3f3ff290 */ /* 0x000fea000fffe03f */
[-C--:B--2---:R-:W-:Y:S01]  /*1480*/  HMMA.16816.F32.BF16 R60, R60, R26.reuse, R64 ;  /* 0x0000001a3c3c723c */ /* 0x084fe20000041840 */
[----:B------:R-:W0:Y:S07]  /*1490*/  LDSM.16.MT88.4 R64, [R72+0x800] ;  /* 0x000800004840783b */ /* 0x000e2e0000004200 */
[----:B---3--:R-:W-:Y:S01]  /*14a0*/  HMMA.16816.F32.BF16 R44, R56, R26, R44 ;  /* 0x0000001a382c723c */ /* 0x008fe2000004182c */
[----:B------:R-:W1:Y:S04]  /*14b0*/  LDSM.16.MT88.4 R24, [R73+0xc00] ;  /* 0x000c00004918783b */ /* 0x000e680000004200 */
[----:B------:R-:W2:Y:S11]  /*14c0*/  LDSM.16.MT88.4 R56, [R72+0xc00] ;  /* 0x000c00004838783b */ /* 0x000eb60000004200 */
[-C--:B----4-:R-:W-:Y:S08]  /*14d0*/  HMMA.16816.F32.BF16 R52, R52, R28.reuse, R60 ;  /* 0x0000001c3434723c */ /* 0x090ff0000004183c */
[----:B0-----:R-:W-:Y:S11]  /*14e0*/  HMMA.16816.F32.BF16 R44, R64, R28, R44 ;  /* 0x0000001c402c723c */ /* 0x001ff6000004182c */
[----:B------:R-:W-:Y:S05]  /*14f0*/  @!UPT UIADD3 URZ, URZ, URZ, URZ ;  /* 0x0000003f3f3ff290 */ /* 0x000fea000fffe03f */
[-C--:B-1----:R-:W-:Y:S08]  /*1500*/  HMMA.16816.F32.BF16 R24, R24, R30.reuse, R52 ;  /* 0x0000001e1818723c */ /* 0x082ff00000041834 */
[----:B--2---:R-:W-:Y:S11]  /*1510*/  HMMA.16816.F32.BF16 R44, R56, R30, R44 ;  /* 0x0000001e382c723c */ /* 0x004ff6000004182c */
[----:B------:R-:W-:Y:S05]  /*1520*/  @!UPT UIADD3 URZ, URZ, URZ, URZ ;  /* 0x0000003f3f3ff290 */ /* 0x000fea000fffe03f */
[----:B------:R-:W-:Y:S02]  /*1530*/  FMUL R28, R24, c[0x0][0x188] ;  /* 0x00006200181c7a20 */ /* 0x000fe40000400000 */
[----:B------:R-:W-:Y:S02]  /*1540*/  FMUL R29, R25, c[0x0][0x188] ;  /* 0x00006200191d7a20 */ /* 0x000fe40000400000 */
[----:B------:R-:W-:Y:S02]  /*1550*/  FMUL R30, R26, c[0x0][0x188] ;  /* 0x000062001a1e7a20 */ /* 0x000fe40000400000 */
[----:B------:R-:W-:Y:S01]  /*1560*/  FMUL R31, R27, c[0x0][0x188] ;  /* 0x000062001b1f7a20 */ /* 0x000fe20000400000 */
[----:B------:R-:W-:-:S04]  /*1570*/  FMNMX R28, R28, R29, !PT ;  /* 0x0000001d1c1c7209 */ /* 0x000fc80007800000 */
[----:B------:R-:W-:Y:S01]  /*1580*/  FMNMX R30, R30, R31, !PT ;  /* 0x0000001f1e1e7209 */ /* 0x000fe20007800000 */
[----:B------:R-:W-:Y:S02]  /*1590*/  FMUL R52, R44, c[0x0][0x188] ;  /* 0x000062002c347a20 */ /* 0x000fe40000400000 */
[----:B------:R-:W-:Y:S02]  /*15a0*/  FMUL R53, R45, c[0x0][0x188] ;  /* 0x000062002d357a20 */ /* 0x000fe40000400000 */
[----:B------:R-:W-:Y:S02]  /*15b0*/  FMUL R54, R46, c[0x0][0x188] ;  /* 0x000062002e367a20 */ /* 0x000fe40000400000 */
[----:B------:R-:W-:Y:S01]  /*15c0*/  FMUL R55, R47, c[0x0][0x188] ;  /* 0x000062002f377a20 */ /* 0x000fe20000400000 */
[----:B------:R-:W-:-:S04]  /*15d0*/  FMNMX R52, R52, R53, !PT ;  /* 0x0000003534347209 */ /* 0x000fc80007800000 */
[----:B------:R-:W-:Y:S01]  /*15e0*/  FMNMX R54, R54, R55, !PT ;  /* 0x0000003736367209 */ /* 0x000fe20007800000 */
[----:B------:R-:W0:Y:S04]  /*15f0*/  SHFL.BFLY PT, R29, R28, 0x2, 0x1f ;  /* 0x0c401f001c1d7f89 */ /* 0x000e2800000e0000 */
[----:B------:R-:W1:Y:S04]  /*1600*/  SHFL.BFLY PT, R31, R30, 0x2, 0x1f ;  /* 0x0c401f001e1f7f89 */ /* 0x000e6800000e0000 */
[----:B------:R-:W2:Y:S04]  /*1610*/  SHFL.BFLY PT, R55, R52, 0x2, 0x1f ;  /* 0x0c401f0034377f89 */ /* 0x000ea800000e0000 */
[----:B------:R-:W3:Y:S01]  /*1620*/  SHFL.BFLY PT, R59, R54, 0x2, 0x1f ;  /* 0x0c401f00363b7f89 */ /* 0x000ee200000e0000 */
[----:B0-----:R-:W-:-:S02]  /*1630*/  FMNMX R29, R28, R29, !PT ;  /* 0x0000001d1c1d7209 */ /* 0x001fc40007800000 */
[----:B-1----:R-:W-:Y:S02]  /*1640*/  FMNMX R53, R30, R31, !PT ;  /* 0x0000001f1e357209 */ /* 0x002fe40007800000 */
[----:B--2---:R-:W-:Y:S01]  /*1650*/  FMNMX R57, R52, R55, !PT ;  /* 0x0000003734397209 */ /* 0x004fe20007800000 */
[----:B------:R-:W-:Y:S01]  /*1660*/  BAR.SYNC.DEFER_BLOCKING 0x0 ;  /* 0x0000000000007b1d */ /* 0x000fe20000010000 */
[----:B---3--:R-:W-:-:S05]  /*1670*/  FMNMX R61, R54, R59, !PT ;  /* 0x0000003b363d7209 */ /* 0x008fca0007800000 */
[----:B------:R-:W0:Y:S04]  /*1680*/  SHFL.BFLY PT, R56, R29, 0x1, 0x1f ;  /* 0x0c201f001d387f89 */ /* 0x000e2800000e0000 */
[----:B------:R-:W1:Y:S04]  /*1690*/  SHFL.BFLY PT, R58, R53, 0x1, 0x1f ;  /* 0x0c201f00353a7f89 */ /* 0x000e6800000e0000 */
[----:B------:R-:W2:Y:S04]  /*16a0*/  SHFL.BFLY PT, R60, R57, 0x1, 0x1f ;  /* 0x0c201f00393c7f89 */ /* 0x000ea800000e0000 */
[----:B------:R-:W3:Y:S01]  /*16b0*/  SHFL.BFLY PT, R28, R61, 0x1, 0x1f ;  /* 0x0c201f003d1c7f89 */ /* 0x000ee200000e0000 */
[----:B0-----:R-:W-:-:S02]  /*16c0*/  FMNMX R31, R29, R56, !PT ;  /* 0x000000381d1f7209 */ /* 0x001fc40007800000 */
[----:B-1----:R-:W-:Y:S02]  /*16d0*/  FMNMX R55, R53, R58, !PT ;  /* 0x0000003a35377209 */ /* 0x002fe40007800000 */
[----:B--2---:R-:W-:Y:S02]  /*16e0*/  FMNMX R59, R57, R60, !PT ;  /* 0x0000003c393b7209 */ /* 0x004fe40007800000 */
[----:B---3--:R-:W-:Y:S01]  /*16f0*/  FMNMX R63, R61, R28, !PT ;  /* 0x0000001c3d3f7209 */ /* 0x008fe20007800000 */
[----:B------:R-:W-:Y:S04]  /*1700*/  @P0 STS [R68+0x1000], R31 ;  /* 0x0010001f44000388 */ /* 0x000fe80000000800 */
[----:B------:R-:W-:Y:S04]  /*1710*/  @P0 STS [R68+0x1040], R55 ;  /* 0x0010403744000388 */ /* 0x000fe80000000800 */
[----:B------:R-:W-:Y:S04]  /*1720*/  @P0 STS [R68+0x1080], R59 ;  /* 0x0010803b44000388 */ /* 0x000fe80000000800 */
[----:B------:R-:W-:Y:S04]  /*1730*/  @P0 STS [R68+0x10c0], R63 ;  /* 0x0010c03f44000388 */ /* 0x000fe80000000800 */
[----:B------:R-:W-:Y:S06]  /*1740*/  BAR.SYNC.DEFER_BLOCKING 0x0 ;  /* 0x0000000000007b1d */ /* 0x000fec0000010000 */
[----:B------:R-:W0:Y:S04]  /*1750*/  @!P3 LDS R19, [R83.X4+0x1000] ;  /* 0x001000005313b984 */ /* 0x000e280000004800 */
[----:B0-----:R-:W0:Y:S02]  /*1760*/  SHFL.BFLY PT, R28, R19, 0x1, 0x1f ;  /* 0x0c201f00131c7f89 */ /* 0x001e2400000e0000 */
[----:B0-----:R-:W-:-:S05]  /*1770*/  FMNMX R28, R19, R28, !PT ;  /* 0x0000001c131c7209 */ /* 0x001fca0007800000 */
[----:B------:R-:W-:Y:S04]  /*1780*/  @P1 STS [R83.X4+0x1000], R28 ;  /* 0x0010001c53001388 */ /* 0x000fe80000004800 */
[----:B------:R-:W-:Y:S06]  /*1790*/  BAR.SYNC.DEFER_BLOCKING 0x0 ;  /* 0x0000000000007b1d */ /* 0x000fec0000010000 */
[----:B------:R-:W0:Y:S04]  /*17a0*/  LDS R52, [R69+0x1000] ;  /* 0x0010000045347984 */ /* 0x000e280000000800 */
[----:B------:R-:W1:Y:S04]  /*17b0*/  LDS R53, [R69+0x1040] ;  /* 0x0010400045357984 */ /* 0x000e680000000800 */
[----:B------:R-:W2:Y:S04]  /*17c0*/  LDS R54, [R69+0x1080] ;  /* 0x0010800045367984 */ /* 0x000ea80000000800 */
[----:B------:R-:W3:Y:S01]  /*17d0*/  LDS R55, [R69+0x10c0] ;  /* 0x0010c00045377984 */ /* 0x000ee20000000800 */
[----:B0-----:R-:W-:-:S02]  /*17e0*/  FMNMX R52, R52, R87, !PT ;  /* 0x0000005734347209 */ /* 0x001fc40007800000 */
[----:B-1----:R-:W-:Y:S02]  /*17f0*/  FMNMX R53, R53, R86, !PT ;  /* 0x0000005635357209 */ /* 0x002fe40007800000 */
[----:B--2---:R-:W-:Y:S02]  /*1800*/  FMNMX R54, R54, R85, !PT ;  /* 0x0000005536367209 */ /* 0x004fe40007800000 */
[----:B---3--:R-:W-:Y:S01]  /*1810*/  FMNMX R55, R55, R84, !PT ;  /* 0x0000005437377209 */ /* 0x008fe20007800000 */
[--C-:B------:R-:W-:Y:S02]  /*1820*/  FFMA R24, R24, c[0x0][0x188], -R52.reuse ;  /* 0x0000620018187a23 */ /* 0x100fe40000000834 */
[----:B------:R-:W-:Y:S02]  /*1830*/  FFMA R25, R25, c[0x0][0x188], -R52 ;  /* 0x0000620019197a23 */ /* 0x000fe40000000834 */
[--C-:B------:R-:W-:Y:S02]  /*1840*/  FFMA R26, R26, c[0x0][0x188], -R53.reuse ;  /* 0x000062001a1a7a23 */ /* 0x100fe40000000835 */
[----:B------:R-:W-:-:S02]  /*1850*/  FFMA R27, R27, c[0x0][0x188], -R53 ;  /* 0x000062001b1b7a23 */ /* 0x000fc40000000835 */
[--C-:B------:R-:W-:Y:S02]  /*1860*/  FFMA R44, R44, c[0x0][0x188], -R54.reuse ;  /* 0x000062002c2c7a23 */ /* 0x100fe40000000836 */
[----:B------:R-:W-:Y:S02]  /*1870*/  FFMA R45, R45, c[0x0][0x188], -R54 ;  /* 0x000062002d2d7a23 */ /* 0x000fe40000000836 */
[--C-:B------:R-:W-:Y:S02]  /*1880*/  FFMA R46, R46, c[0x0][0x188], -R55.reuse ;  /* 0x000062002e2e7a23 */ /* 0x100fe40000000837 */
[----:B------:R-:W-:Y:S02]  /*1890*/  FFMA R47, R47, c[0x0][0x188], -R55 ;  /* 0x000062002f2f7a23 */ /* 0x000fe40000000837 */
[----:B------:R-:W-:Y:S02]  /*18a0*/  FMUL R24, R24, 1.4426950216293334961 ;  /* 0x3fb8aa3b18187820 */ /* 0x000fe40000400000 */
[----:B------:R-:W-:-:S02]  /*18b0*/  FMUL R25, R25, 1.4426950216293334961 ;  /* 0x3fb8aa3b19197820 */ /* 0x000fc40000400000 */
[----:B------:R-:W-:Y:S02]  /*18c0*/  FMUL R26, R26, 1.4426950216293334961 ;  /* 0x3fb8aa3b1a1a7820 */ /* 0x000fe40000400000 */
[----:B------:R-:W-:Y:S02]  /*18d0*/  FMUL R27, R27, 1.4426950216293334961 ;  /* 0x3fb8aa3b1b1b7820 */ /* 0x000fe40000400000 */
[----:B------:R-:W-:Y:S02]  /*18e0*/  FMUL R44, R44, 1.4426950216293334961 ;  /* 0x3fb8aa3b2c2c7820 */ /* 0x000fe40000400000 */
[----:B------:R-:W-:Y:S02]  /*18f0*/  FMUL R45, R45, 1.4426950216293334961 ;  /* 0x3fb8aa3b2d2d7820 */ /* 0x000fe40000400000 */
[----:B------:R-:W-:Y:S02]  /*1900*/  FMUL R46, R46, 1.4426950216293334961 ;  /* 0x3fb8aa3b2e2e7820 */ /* 0x000fe40000400000 */
[----:B------:R-:W-:Y:S01]  /*1910*/  FMUL R47, R47, 1.4426950216293334961 ;  /* 0x3fb8aa3b2f2f7820 */ /* 0x000fe20000400000 */
[----:B------:R-:W-:Y:S08]  /*1920*/  MUFU.EX2 R56, R24 ;  /* 0x0000001800387308 */ /* 0x000ff00000000800 */
[----:B------:R-:W0:Y:S08]  /*1930*/  MUFU.EX2 R57, R25 ;  /* 0x0000001900397308 */ /* 0x000e300000000800 */
[----:B------:R-:W-:Y:S08]  /*1940*/  MUFU.EX2 R58, R26 ;  /* 0x0000001a003a7308 */ /* 0x000ff00000000800 */
[----:B------:R-:W1:Y:S08]  /*1950*/  MUFU.EX2 R59, R27 ;  /* 0x0000001b003b7308 */ /* 0x000e700000000800 */
[----:B------:R-:W-:Y:S08]  /*1960*/  MUFU.EX2 R64, R44 ;  /* 0x0000002c00407308 */ /* 0x000ff00000000800 */
[----:B------:R-:W2:Y:S08]  /*1970*/  MUFU.EX2 R65, R45 ;  /* 0x0000002d00417308 */ /* 0x000eb00000000800 */
[----:B------:R-:W-:Y:S08]  /*1980*/  MUFU.EX2 R66, R46 ;  /* 0x0000002e00427308 */ /* 0x000ff00000000800 */
[----:B------:R-:W3:Y:S01]  /*1990*/  MUFU.EX2 R67, R47 ;  /* 0x0000002f00437308 */ /* 0x000ee20000000800 */
[----:B0-----:R-:W-:-:S02]  /*19a0*/  FADD R24, R56, R57 ;  /* 0x0000003938187221 */ /* 0x001fc40000000000 */
[----:B-1----:R-:W-:Y:S02]  /*19b0*/  FADD R25, R58, R59 ;  /* 0x0000003b3a197221 */ /* 0x002fe40000000000 */
[----:B--2---:R-:W-:Y:S01]  /*19c0*/  FADD R26, R64, R65 ;  /* 0x00000041401a7221 */ /* 0x004fe20000000000 */
[----:B------:R-:W0:Y:S04]  /*19d0*/  SHFL.BFLY PT, R29, R24, 0x2, 0x1f ;  /* 0x0c401f00181d7f89 */ /* 0x000e2800000e0000 */
[----:B------:R-:W1:Y:S01]  /*19e0*/  SHFL.BFLY PT, R28, R25, 0x2, 0x1f ;  /* 0x0c401f00191c7f89 */ /* 0x000e6200000e0000 */
[----:B---3--:R-:W-:-:S03]  /*19f0*/  FADD R27, R66, R67 ;  /* 0x00000043421b7221 */ /* 0x008fc60000000000 */
[----:B------:R-:W2:Y:S04]  /*1a00*/  SHFL.BFLY PT, R31, R26, 0x2, 0x1f ;  /* 0x0c401f001a1f7f89 */ /* 0x000ea800000e0000 */
[----:B------:R-:W3:Y:S01]  /*1a10*/  SHFL.BFLY PT, R60, R27, 0x2, 0x1f ;  /* 0x0c401f001b3c7f89 */ /* 0x000ee200000e0000 */
[----:B0-----:R-:W-:Y:S02]  /*1a20*/  FADD R29, R24, R29 ;  /* 0x0000001d181d7221 */ /* 0x001fe40000000000 */
[----:B-1----:R-:W-:-:S03]  /*1a30*/  FADD R30, R25, R28 ;  /* 0x0000001c191e7221 */ /* 0x002fc60000000000 */
[----:B------:R-:W0:Y:S01]  /*1a40*/  SHFL.BFLY PT, R28, R29, 0x1, 0x1f ;  /* 0x0c201f001d1c7f89 */ /* 0x000e2200000e0000 */
[----:B--2---:R-:W-:Y:S02]  /*1a50*/  FADD R44, R26, R31 ;  /* 0x0000001f1a2c7221 */ /* 0x004fe40000000000 */
[----:B---3--:R-:W-:Y:S01]  /*1a60*/  FADD R60, R27, R60 ;  /* 0x0000003c1b3c7221 */ /* 0x008fe20000000000 */
[----:B------:R-:W1:Y:S04]  /*1a70*/  SHFL.BFLY PT, R31, R30, 0x1, 0x1f ;  /* 0x0c201f001e1f7f89 */ /* 0x000e6800000e0000 */
[----:B------:R-:W2:Y:S04]  /*1a80*/  SHFL.BFLY PT, R45, R44, 0x1, 0x1f ;  /* 0x0c201f002c2d7f89 */ /* 0x000ea800000e0000 */
[----:B------:R-:W3:Y:S01]  /*1a90*/  SHFL.BFLY PT, R47, R60, 0x1, 0x1f ;  /* 0x0c201f003c2f7f89 */ /* 0x000ee200000e0000 */
[----:B0-----:R-:W-:-:S03]  /*1aa0*/  FADD R25, R29, R28 ;  /* 0x0000001c1d197221 */ /* 0x001fc60000000000 */
[----:B------:R-:W-:Y:S01]  /*1ab0*/  BAR.SYNC.DEFER_BLOCKING 0x0 ;  /* 0x0000000000007b1d */ /* 0x000fe20000010000 */
[----:B-1----:R-:W-:Y:S02]  /*1ac0*/  FADD R61, R30, R31 ;  /* 0x0000001f1e3d7221 */ /* 0x002fe40000000000 */
[----:B--2---:R-:W-:Y:S02]  /*1ad0*/  FADD R63, R44, R45 ;  /* 0x0000002d2c3f7221 */ /* 0x004fe40000000000 */
[----:B---3--:R-:W-:Y:S01]  /*1ae0*/  FADD R47, R60, R47 ;  /* 0x0000002f3c2f7221 */ /* 0x008fe20000000000 */
[----:B------:R-:W-:Y:S04]  /*1af0*/  @P0 STS [R68+0x1000], R25 ;  /* 0x0010001944000388 */ /* 0x000fe80000000800 */
[----:B------:R-:W-:Y:S04]  /*1b00*/  @P0 STS [R68+0x1040], R61 ;  /* 0x0010403d44000388 */ /* 0x000fe80000000800 */
[----:B------:R-:W-:Y:S04]  /*1b10*/  @P0 STS [R68+0x1080], R63 ;  /* 0x0010803f44000388 */ /* 0x000fe80000000800 */
[----:B------:R-:W-:Y:S04]  /*1b20*/  @P0 STS [R68+0x10c0], R47 ;  /* 0x0010c02f44000388 */ /* 0x000fe80000000800 */
[----:B------:R-:W-:Y:S06]  /*1b30*/  BAR.SYNC.DEFER_BLOCKING 0x0 ;  /* 0x0000000000007b1d */ /* 0x000fec0000010000 */
[----:B------:R-:W0:Y:S04]  /*1b40*/  @!P3 LDS R21, [R83.X4+0x1000] ;  /* 0x001000005315b984 */ /* 0x000e280000004800 */
[----:B0-----:R-:W0:Y:S02]  /*1b50*/  SHFL.BFLY PT, R24, R21, 0x1, 0x1f ;  /* 0x0c201f0015187f89 */ /* 0x001e2400000e0000 */
[----:B0-----:R-:W-:-:S05]  /*1b60*/  FADD R46, R21, R24 ;  /* 0x00000018152e7221 */ /* 0x001fca0000000000 */
[----:B------:R0:W-:Y:S01]  /*1b70*/  @P1 STS [R83.X4+0x1000], R46 ;  /* 0x0010002e53001388 */ /* 0x0001e20000004800 */
[----:B------:R-:W-:-:S03]  /*1b80*/  IMAD.WIDE R44, R22, 0x2, R102 ;  /* 0x00000002162c7825 */ /* 0x000fc600078e0266 */
[----:B------:R-:W-:Y:S01]  /*1b90*/  BAR.SYNC.DEFER_BLOCKING 0x0 ;  /* 0x0000000000007b1d */ /* 0x000fe20000010000 */
[----:B------:R-:W-:-:S04]  /*1ba0*/  IMAD.WIDE R30, R22, 0x2, R100 ;  /* 0x00000002161e7825 */ /* 0x000fc800078e0264 */
[----:B------:R-:W-:-:S04]  /*1bb0*/  IMAD.WIDE R28, R22, 0x2, R98 ;  /* 0x00000002161c7825 */ /* 0x000fc800078e0262 */
[----:B------:R-:W-:-:S04]  /*1bc0*/  IMAD.WIDE R26, R22, 0x2, R96 ;  /* 0x00000002161a7825 */ /* 0x000fc800078e0260 */
[----:B------:R-:W-:-:S04]  /*1bd0*/  IMAD.WIDE R24, R22, 0x2, R94 ;  /* 0x0000000216187825 */ /* 0x000fc800078e025e */
[----:B------:R-:W-:-:S04]  /*1be0*/  IMAD.WIDE R62, R22, 0x2, R92 ;  /* 0x00000002163e7825 */ /* 0x000fc800078e025c */
[C---:B------:R-:W-:Y:S01]  /*1bf0*/  IMAD.WIDE R60, R22.reuse, 0x2, R90 ;  /* 0x00000002163c7825 */ /* 0x040fe200078e025a */
[----:B------:R-:W2:Y:S03]  /*1c00*/  LDG.E.U16 R44, [R44.64] ;  /* 0x000000042c2c7981 */ /* 0x000ea6000c1e1500 */
[----:B0-----:R-:W-:Y:S01]  /*1c10*/  IMAD.WIDE R46, R22, 0x2, R88 ;  /* 0x00000002162e7825 */ /* 0x001fe200078e0258 */
[----:B------:R-:W3:Y:S04]  /*1c20*/  LDG.E.U16 R30, [R30.64] ;  /* 0x000000041e1e7981 */ /* 0x000ee8000c1e1500 */
[----:B------:R-:W4:Y:S04]  /*1c30*/  LDG.E.U16 R28, [R28.64] ;  /* 0x000000041c1c7981 */ /* 0x000f28000c1e1500 */
[----:B------:R-:W5:Y:S04]  /*1c40*/  LDG.E.U16 R26, [R26.64] ;  /* 0x000000041a1a7981 */ /* 0x000f68000c1e1500 */
[----:B------:R-:W5:Y:S04]  /*1c50*/  LDG.E.U16 R24, [R24.64] ;  /* 0x0000000418187981 */ /* 0x000f68000c1e1500 */
[----:B------:R-:W5:Y:S04]  /*1c60*/  LDG.E.U16 R62, [R62.64] ;  /* 0x000000043e3e7981 */ /* 0x000f68000c1e1500 */
[----:B------:R-:W5:Y:S04]  /*1c70*/  LDG.E.U16 R120, [R60.64] ;  /* 0x000000043c787981 */ /* 0x000f68000c1e1500 */
[----:B------:R-:W5:Y:S01]  /*1c80*/  LDG.E.U16 R122, [R46.64] ;  /* 0x000000042e7a7981 */ /* 0x000f62000c1e1500 */
[----:B------:R-:W-:-:S02]  /*1c90*/  F2FP.BF16.PACK_AB R124, R57, R56 ;  /* 0x00000038397c723e */ /* 0x000fc400000010ff */
[----:B------:R-:W-:Y:S01]  /*1ca0*/  F2FP.BF16.PACK_AB R121, R59, R58 ;  /* 0x0000003a3b79723e */ /* 0x000fe200000010ff */
[----:B------:R-:W-:Y:S04]  /*1cb0*/  LDS R57, [R69+0x1040] ;  /* 0x0010400045397984 */ /* 0x000fe80000000800 */
[----:B------:R-:W-:Y:S04]  /*1cc0*/  LDS R58, [R69+0x1000] ;  /* 0x00100000453a7984 */ /* 0x000fe80000000800 */
[----:B------:R-:W-:Y:S04]  /*1cd0*/  LDS R56, [R69+0x1080] ;  /* 0x0010800045387984 */ /* 0x000fe80000000800 */
[----:B------:R-:W-:Y:S04]  /*1ce0*/  LDS R59, [R69+0x10c0] ;  /* 0x0010c000453b7984 */ /* 0x000fe80000000800 */
[----:B------:R-:W-:Y:S01]  /*1cf0*/  BAR.SYNC.DEFER_BLOCKING 0x0 ;  /* 0x0000000000007b1d */ /* 0x000fe20000010000 */
[----:B------:R-:W-:-:S02]  /*1d00*/  F2FP.BF16.PACK_AB R64, R65, R64 ;  /* 0x000000404140723e */ /* 0x000fc400000010ff */
[----:B------:R-:W-:Y:S02]  /*1d10*/  F2FP.BF16.PACK_AB R66, R67, R66 ;  /* 0x000000424342723e */ /* 0x000fe400000010ff */
[----:B------:R-:W-:-:S04]  /*1d20*/  IADD3 R9, R9, 0x10, RZ ;  /* 0x0000001009097810 */ /* 0x000fc80007ffe0ff */
[----:B------:R-:W-:Y:S01]  /*1d30*/  ISETP.GE.AND P4, PT, R9, c[0x0][0x1d0], PT ;  /* 0x0000740009007a0c */ /* 0x000fe20003f86270 */
[----:B--2---:R-:W-:Y:S04]  /*1d40*/  STS.U16 [R81+0x1000], R44 ;  /* 0x0010002c51007388 */ /* 0x004fe80000000400 */
[----:B---3--:R-:W-:Y:S04]  /*1d50*/  STS.U16 [R81+0x1100], R30 ;  /* 0x0011001e51007388 */ /* 0x008fe80000000400 */
[----:B----4-:R-:W-:Y:S04]  /*1d60*/  STS.U16 [R81+0x1200], R28 ;  /* 0x0012001c51007388 */ /* 0x010fe80000000400 */
[----:B-----5:R-:W-:Y:S04]  /*1d70*/  STS.U16 [R81+0x1300], R26 ;  /* 0x0013001a51007388 */ /* 0x020fe80000000400 */
[----:B------:R0:W-:Y:S04]  /*1d80*/  STS.U16 [R81+0x1400], R24 ;  /* 0x0014001851007388 */ /* 0x0001e80000000400 */
[----:B------:R1:W-:Y:S04]  /*1d90*/  STS.U16 [R81+0x1500], R62 ;  /* 0x0015003e51007388 */ /* 0x0003e80000000400 */
[----:B------:R-:W-:Y:S04]  /*1da0*/  STS.U16 [R81+0x1600], R120 ;  /* 0x0016007851007388 */ /* 0x000fe80000000400 */
[----:B------:R-:W-:Y:S04]  /*1db0*/  STS.U16 [R81+0x1700], R122 ;  /* 0x0017007a51007388 */ /* 0x000fe80000000400 */
[----:B------:R-:W-:Y:S04]  /*1dc0*/  STS [R23+0x1800], R124 ;  /* 0x0018007c17007388 */ /* 0x000fe80000000800 */
[----:B------:R-:W-:Y:S04]  /*1dd0*/  STS [R23+0x1900], R121 ;  /* 0x0019007917007388 */ /* 0x000fe80000000800 */
[----:B------:R-:W-:Y:S04]  /*1de0*/  STS [R23+0x1a00], R64 ;  /* 0x001a004017007388 */ /* 0x000fe80000000800 */
[----:B------:R-:W-:Y:S04]  /*1df0*/  STS [R23+0x1b00], R66 ;  /* 0x001b004217007388 */ /* 0x000fe80000000800 */
[----:B------:R-:W-:Y:S01]  /*1e00*/  BAR.SYNC.DEFER_BLOCKING 0x0 ;  /* 0x0000000000007b1d */ /* 0x000fe20000010000 */
[----:B0-----:R-:W-:-:S04]  /*1e10*/  FADD R24, -R52, R87 ;  /* 0x0000005734187221 */ /* 0x001fc80000000100 */
[----:B------:R-:W-:Y:S02]  /*1e20*/  FMUL R60, R24, 1.4426950216293334961 ;  /* 0x3fb8aa3b183c7820 */ /* 0x000fe40000400000 */
[----:B------:R-:W-:-:S04]  /*1e30*/  FADD R24, -R53, R86 ;  /* 0x0000005635187221 */ /* 0x000fc80000000100 */
[----:B------:R-:W-:Y:S02]  /*1e40*/  FMUL R61, R24, 1.4426950216293334961 ;  /* 0x3fb8aa3b183d7820 */ /* 0x000fe40000400000 */
[----:B-1----:R-:W-:-:S04]  /*1e50*/  FADD R62, -R54, R85 ;  /* 0x00000055363e7221 */ /* 0x002fc80000000100 */
[----:B------:R-:W-:Y:S01]  /*1e60*/  FMUL R63, R62, 1.4426950216293334961 ;  /* 0x3fb8aa3b3e3f7820 */ /* 0x000fe20000400000 */
[----:B------:R-:W-:Y:S04]  /*1e70*/  LDSM.16.M88.4 R28, [R13+0x1000] ;  /* 0x001000000d1c783b */ /* 0x000fe80000000200 */
[----:B------:R-:W0:Y:S04]  /*1e80*/  LDSM.16.M88.4 R24, [R15+0x1a00] ;  /* 0x001a00000f18783b */ /* 0x000e280000000200 */
[----:B------:R-:W1:Y:S01]  /*1e90*/  LDSM.16.M88.4 R44, [R15+0x1800] ;  /* 0x001800000f2c783b */ /* 0x000e620000000200 */
[----:B------:R-:W-:-:S04]  /*1ea0*/  FADD R62, -R55, R84 ;  /* 0x00000054373e7221 */ /* 0x000fc80000000100 */
[----:B------:R-:W-:Y:S01]  /*1eb0*/  FMUL R62, R62, 1.4426950216293334961 ;  /* 0x3fb8aa3b3e3e7820 */ /* 0x000fe20000400000 */
[----:B------:R-:W2:Y:S08]  /*1ec0*/  MUFU.EX2 R63, R63 ;  /* 0x0000003f003f7308 */ /* 0x000eb00000000800 */
[----:B------:R-:W3:Y:S08]  /*1ed0*/  MUFU.EX2 R62, R62 ;  /* 0x0000003e003e7308 */ /* 0x000ef00000000800 */
[----:B------:R-:W4:Y:S08]  /*1ee0*/  MUFU.EX2 R60, R60 ;  /* 0x0000003c003c7308 */ /* 0x000f300000000800 */
[----:B------:R-:W5:Y:S01]  /*1ef0*/  MUFU.EX2 R61, R61 ;  /* 0x0000003d003d7308 */ /* 0x000f620000000800 */
[----:B--2---:R-:W-:-:S02]  /*1f00*/  FMUL R36, R63, R36 ;  /* 0x000000243f247220 */ /* 0x004fc40000400000 */
[C---:B------:R-:W-:Y:S02]  /*1f10*/  FMUL R37, R63.reuse, R37 ;  /* 0x000000253f257220 */ /* 0x040fe40000400000 */
[C---:B---3--:R-:W-:Y:S02]  /*1f20*/  FMUL R38, R62.reuse, R38 ;  /* 0x000000263e267220 */ /* 0x048fe40000400000 */
[C---:B------:R-:W-:Y:S02]  /*1f30*/  FMUL R39, R62.reuse, R39 ;  /* 0x000000273e277220 */ /* 0x040fe40000400000 */
[C---:B------:R-:W-:Y:S02]  /*1f40*/  FMUL R40, R63.reuse, R40 ;  /* 0x000000283f287220 */ /* 0x040fe40000400000 */
[----:B------:R-:W-:Y:S02]  /*1f50*/  FMUL R41, R63, R41 ;  /* 0x000000293f297220 */ /* 0x000fe40000400000 */
[----:B------:R-:W-:-:S02]  /*1f60*/  FMUL R42, R62, R42 ;  /* 0x0000002a3e2a7220 */ /* 0x000fc40000400000 */
[----:B------:R-:W-:Y:S02]  /*1f70*/  FMUL R43, R62, R43 ;  /* 0x0000002b3e2b7220 */ /* 0x000fe40000400000 */
[C---:B----4-:R-:W-:Y:S02]  /*1f80*/  FMUL R32, R60.reuse, R32 ;  /* 0x000000203c207220 */ /* 0x050fe40000400000 */
[C---:B------:R-:W-:Y:S02]  /*1f90*/  FMUL R33, R60.reuse, R33 ;  /* 0x000000213c217220 */ /* 0x040fe40000400000 */
[C---:B-----5:R-:W-:Y:S02]  /*1fa0*/  FMUL R34, R61.reuse, R34 ;  /* 0x000000223d227220 */ /* 0x060fe40000400000 */
[----:B------:R-:W-:Y:S02]  /*1fb0*/  FMUL R35, R61, R35 ;  /* 0x000000233d237220 */ /* 0x000fe40000400000 */
[----:B------:R-:W-:-:S02]  /*1fc0*/  FMUL R48, R60, R48 ;  /* 0x000000303c307220 */ /* 0x000fc40000400000 */
[C---:B------:R-:W-:Y:S02]  /*1fd0*/  FMUL R49, R60.reuse, R49 ;  /* 0x000000313c317220 */ /* 0x040fe40000400000 */
[C---:B------:R-:W-:Y:S02]  /*1fe0*/  FMUL R50, R61.reuse, R50 ;  /* 0x000000323d327220 */ /* 0x040fe40000400000 */
[----:B------:R-:W-:Y:S01]  /*1ff0*/  FMUL R51, R61, R51 ;  /* 0x000000333d337220 */ /* 0x000fe20000400000 */
[----:B0-----:R-:W-:Y:S01]  /*2000*/  HMMA.16816.F32.BF16 R36, R24, R28, R36 ;  /* 0x0000001c1824723c */ /* 0x001fe20000041824 */
[----:B------:R-:W-:Y:S01]  /*2010*/  FFMA R79, R60, R79, R58 ;  /* 0x0000004f3c4f7223 */ /* 0x000fe2000000003a */
[----:B------:R-:W-:-:S06]  /*2020*/  MOV R86, R53 ;  /* 0x0000003500567202 */ /* 0x000fcc0000000f00 */
[----:B------:R-:W-:Y:S01]  /*2030*/  HMMA.16816.F32.BF16 R40, R24, R30, R40 ;  /* 0x0000001e1828723c */ /* 0x000fe20000041828 */
[----:B------:R-:W-:Y:S01]  /*2040*/  FFMA R78, R61, R78, R57 ;  /* 0x0000004e3d4e7223 */ /* 0x000fe20000000039 */
[----:B------:R-:W-:-:S05]  /*2050*/  MOV R84, R55 ;  /* 0x0000003700547202 */ /* 0x000fca0000000f00 */
[----:B------:R-:W-:Y:S01]  /*2060*/  MOV R24, 0x10 ;  /* 0x0000001000187802 */ /* 0x000fe20000000f00 */
[----:B-1----:R-:W-:Y:S01]  /*2070*/  HMMA.16816.F32.BF16 R32, R44, R28, R32 ;  /* 0x0000001c2c20723c */ /* 0x002fe20000041820 */
[----:B------:R-:W-:Y:S02]  /*2080*/  FFMA R77, R63, R77, R56 ;  /* 0x0000004d3f4d7223 */ /* 0x000fe40000000038 */
[----:B------:R-:W-:Y:S02]  /*2090*/  FFMA R76, R62, R76, R59 ;  /* 0x0000004c3e4c7223 */ /* 0x000fe4000000003b */
[----:B------:R-:W-:-:S03]  /*20a0*/  IMAD R22, R24, c[0x0][0x1b4], R22 ;  /* 0x00006d0018167a24 */ /* 0x000fc600078e0216 */
[----:B------:R-:W-:Y:S01]  /*20b0*/  HMMA.16816.F32.BF16 R48, R44, R30, R48 ;  /* 0x0000001e2c30723c */ /* 0x000fe20000041830 */
[----:B------:R-:W-:Y:S02]  /*20c0*/  IMAD R17, R24, c[0x0][0x1a4], R17 ;  /* 0x0000690018117a24 */ /* 0x000fe400078e0211 */
[----:B------:R-:W-:Y:S02]  /*20d0*/  IMAD.MOV.U32 R87, RZ, RZ, R52 ;  /* 0x000000ffff577224 */ /* 0x000fe400078e0034 */
[----:B------:R-:W-:Y:S01]  /*20e0*/  IMAD.MOV.U32 R85, RZ, RZ, R54 ;  /* 0x000000ffff557224 */ /* 0x000fe200078e0036 */
[----:B------:R-:W-:Y:S05]  /*20f0*/  @!P4 BRA `(.L_x_1) ;  /* 0xfffff1400000c947 */ /* 0x000fea000383ffff */
.L_x_0:
[----:B------:R-:W-:-:S11]  /*2100*/  NOP ;  /* 0x0000000000007918 */ /* 0x000fd60000000000 */
[C---:B------:R-:W-:Y:S01]  /*2110*/  IMAD R30, R7.reuse, 0x4, R20 ;  /* 0x00000004071e7824 */ /* 0x040fe200078e0214 */
[-C--:B------:R-:W-:Y:S01]  /*2120*/  LEA R24, P1, R10, R2.reuse, 0x1 ;  /* 0x000000020a187211 */ /* 0x080fe200078208ff */
[----:B------:R-:W-:Y:S01]  /*2130*/  IMAD.MOV.U32 R73, RZ, RZ, R48 ;  /* 0x000000ffff497224 */ /* 0x000fe200078e0030 */
[----:B------:R-:W-:Y:S01]  /*2140*/  LEA R26, P0, R8, R2, 0x1 ;  /* 0x00000002081a7211 */ /* 0x000fe200078008ff */
[----:B------:R-:W-:Y:S01]  /*2150*/  IMAD.MOV.U32 R72, RZ, RZ, R50 ;  /* 0x000000ffff487224 */ /* 0x000fe200078e0032 */
[C---:B------:R-:W-:Y:S01]  /*2160*/  LEA R44, R7.reuse, R30, 0x2 ;  /* 0x0000001e072c7211 */ /* 0x040fe200078e10ff */
[----:B------:R-:W-:Y:S01]  /*2170*/  IMAD.MOV.U32 R65, RZ, RZ, R38 ;  /* 0x000000ffff417224 */ /* 0x000fe200078e0026 */
[-C--:B------:R-:W-:Y:S01]  /*2180*/  LEA.HI.X.SX32 R25, R10, R5.reuse, 0x1, P1 ;  /* 0x000000050a197211 */ /* 0x080fe200008f0eff */
[----:B------:R-:W-:Y:S01]  /*2190*/  IMAD.MOV.U32 R80, RZ, RZ, R34 ;  /* 0x000000ffff507224 */ /* 0x000fe200078e0022 */
[----:B------:R-:W-:Y:S01]  /*21a0*/  LEA R22, P3, R12, R2, 0x1 ;  /* 0x000000020c167211 */ /* 0x000fe200078608ff */
[C---:B------:R-:W-:Y:S01]  /*21b0*/  IMAD R10, R7.reuse, 0x4, R44 ;  /* 0x00000004070a7824 */ /* 0x040fe200078e022c */
[-C--:B------:R-:W-:Y:S01]  /*21c0*/  LEA.HI.X.SX32 R27, R8, R5.reuse, 0x1, P0 ;  /* 0x00000005081b7211 */ /* 0x080fe200000f0eff */
[----:B------:R-:W-:Y:S01]  /*21d0*/  IMAD.MOV.U32 R69, RZ, RZ, R36 ;  /* 0x000000ffff457224 */ /* 0x000fe200078e0024 */
[----:B------:R-:W-:Y:S01]  /*21e0*/  LEA.HI.X.SX32 R23, R12, R5, 0x1, P3 ;  /* 0x000000050c177211 */ /* 0x000fe200018f0eff */
[----:B------:R-:W-:Y:S01]  /*21f0*/  BAR.SYNC.DEFER_BLOCKING 0x0 ;  /* 0x0000000000007b1d */ /* 0x000fe20000010000 */
[----:B------:R-:W-:-:S02]  /*2200*/  LEA R46, R7, R10, 0x2 ;  /* 0x0000000a072e7211 */ /* 0x000fc400078e10ff */
[-C--:B------:R-:W-:Y:S02]  /*2210*/  LEA R28, P0, R14, R2.reuse, 0x1 ;  /* 0x000000020e1c7211 */ /* 0x080fe400078008ff */
[-C--:B------:R-:W-:Y:S01]  /*2220*/  LEA R12, P1, R16, R2.reuse, 0x1 ;  /* 0x00000002100c7211 */ /* 0x080fe200078208ff */
[C---:B------:R-:W-:Y:S01]  /*2230*/  IMAD R56, R7.reuse, 0x4, R46 ;  /* 0x0000000407387824 */ /* 0x040fe200078e022e */
[----:B------:R-:W-:Y:S02]  /*2240*/  LEA R8, P3, R18, R2, 0x1 ;  /* 0x0000000212087211 */ /* 0x000fe400078608ff */
[-C--:B------:R-:W-:Y:S02]  /*2250*/  LEA.HI.X.SX32 R29, R14, R5.reuse, 0x1, P0 ;  /* 0x000000050e1d7211 */ /* 0x080fe400000f0eff */
[----:B------:R-:W-:Y:S02]  /*2260*/  LEA R62, R7, R56, 0x2 ;  /* 0x00000038073e7211 */ /* 0x000fe400078e10ff */
[----:B------:R-:W-:-:S02]  /*2270*/  LEA.HI.X.SX32 R13, R16, R5, 0x1, P1 ;  /* 0x00000005100d7211 */ /* 0x000fc400008f0eff */
[-C--:B------:R-:W-:Y:S01]  /*2280*/  LEA.HI.X.SX32 R9, R18, R5.reuse, 0x1, P3 ;  /* 0x0000000512097211 */ /* 0x080fe200018f0eff */
[C---:B------:R-:W-:Y:S01]  /*2290*/  IMAD R64, R7.reuse, 0x4, R62 ;  /* 0x0000000407407824 */ /* 0x040fe200078e023e */
[-C--:B------:R-:W-:Y:S02]  /*22a0*/  LEA R18, P0, R20, R2.reuse, 0x1 ;  /* 0x0000000214127211 */ /* 0x080fe400078008ff */
[----:B------:R-:W-:Y:S02]  /*22b0*/  LEA R16, P1, R30, R2, 0x1 ;  /* 0x000000021e107211 */ /* 0x000fe400078208ff */
[C---:B------:R-:W-:Y:S02]  /*22c0*/  LEA R66, R7.reuse, R64, 0x2 ;  /* 0x0000004007427211 */ /* 0x040fe400078e10ff */
[----:B------:R-:W-:Y:S02]  /*22d0*/  LEA R14, P3, R44, R2, 0x1 ;  /* 0x000000022c0e7211 */ /* 0x000fe400078608ff */
[-C--:B------:R-:W-:Y:S01]  /*22e0*/  LEA.HI.X.SX32 R19, R20, R5.reuse, 0x1, P0 ;  /* 0x0000000514137211 */ /* 0x080fe200000f0eff */
[----:B------:R-:W-:Y:S01]  /*22f0*/  IMAD R7, R7, 0x4, R66 ;  /* 0x0000000407077824 */ /* 0x000fe200078e0242 */
[----:B------:R-:W-:-:S02]  /*2300*/  LEA.HI.X.SX32 R17, R30, R5, 0x1, P1 ;  /* 0x000000051e117211 */ /* 0x000fc400008f0eff */
[----:B------:R-:W-:Y:S02]  /*2310*/  LEA.HI.X.SX32 R15, R44, R5, 0x1, P3 ;  /* 0x000000052c0f7211 */ /* 0x000fe400018f0eff */
[-C--:B------:R-:W-:Y:S02]  /*2320*/  LEA R44, P0, R10, R2.reuse, 0x1 ;  /* 0x000000020a2c7211 */ /* 0x080fe400078008ff */
[-C--:B------:R-:W-:Y:S02]  /*2330*/  LEA R30, P1, R46, R2.reuse, 0x1 ;  /* 0x000000022e1e7211 */ /* 0x080fe400078208ff */
[-C--:B------:R-:W-:Y:S02]  /*2340*/  LEA R20, P3, R56, R2.reuse, 0x1 ;  /* 0x0000000238147211 */ /* 0x080fe400078608ff */
[----:B------:R-:W-:Y:S01]  /*2350*/  MOV R81, R79 ;  /* 0x0000004f00517202 */ /* 0x000fe20000000f00 */
[----:B------:R-:W-:Y:S01]  /*2360*/  IMAD.MOV.U32 R79, RZ, RZ, R32 ;  /* 0x000000ffff4f7224 */ /* 0x000fe200078e0020 */
[----:B------:R-:W-:-:S02]  /*2370*/  LEA R60, P4, R7, R2, 0x1 ;  /* 0x00000002073c7211 */ /* 0x000fc400078808ff */
[-C--:B------:R-:W-:Y:S02]  /*2380*/  LEA.HI.X.SX32 R45, R10, R5.reuse, 0x1, P0 ;  /* 0x000000050a2d7211 */ /* 0x080fe400000f0eff */
[-C--:B------:R-:W-:Y:S02]  /*2390*/  LEA.HI.X.SX32 R31, R46, R5.reuse, 0x1, P1 ;  /* 0x000000052e1f7211 */ /* 0x080fe400008f0eff */
[-C--:B------:R-:W-:Y:S02]  /*23a0*/  LEA.HI.X.SX32 R21, R56, R5.reuse, 0x1, P3 ;  /* 0x0000000538157211 */ /* 0x080fe400018f0eff */
[-C--:B------:R-:W-:Y:S02]  /*23b0*/  LEA R58, P0, R62, R2.reuse, 0x1 ;  /* 0x000000023e3a7211 */ /* 0x080fe400078008ff */
[-C--:B------:R-:W-:Y:S02]  /*23c0*/  LEA R56, P1, R64, R2.reuse, 0x1 ;  /* 0x0000000240387211 */ /* 0x080fe400078208ff */
[----:B------:R-:W-:Y:S01]  /*23d0*/  LEA R46, P3, R66, R2, 0x1 ;  /* 0x00000002422e7211 */ /* 0x000fe200078608ff */
[----:B------:R-:W-:Y:S01]  /*23e0*/  FMUL R2, R81, 8388608 ;  /* 0x4b00000051027820 */ /* 0x000fe20000400000 */
[----:B------:R-:W-:-:S02]  /*23f0*/  LEA.HI.X.SX32 R61, R7, R5, 0x1, P4 ;  /* 0x00000005073d7211 */ /* 0x000fc400020f0eff */
[----:B------:R-:W-:Y:S02]  /*2400*/  FSETP.GEU.AND P4, PT, R81, 1.175494350822287508e-38, PT ;  /* 0x008000005100780b */ /* 0x000fe40003f8e000 */
[----:B------:R-:W-:Y:S02]  /*2410*/  LEA.HI.X.SX32 R59, R62, R5, 0x1, P0 ;  /* 0x000000053e3b7211 */ /* 0x000fe400000f0eff */
[----:B------:R-:W-:Y:S02]  /*2420*/  FSEL R2, R2, R81, !P4 ;  /* 0x0000005102027208 */ /* 0x000fe40006000000 */
[-C--:B------:R-:W-:Y:S02]  /*2430*/  LEA.HI.X.SX32 R57, R64, R5.reuse, 0x1, P1 ;  /* 0x0000000540397211 */ /* 0x080fe400008f0eff */
[----:B------:R-:W-:Y:S02]  /*2440*/  IADD3 R7, R2, -0x3f3504f3, RZ ;  /* 0xc0cafb0d02077810 */ /* 0x000fe40007ffe0ff */
[----:B------:R-:W-:Y:S01]  /*2450*/  LEA.HI.X.SX32 R47, R66, R5, 0x1, P3 ;  /* 0x00000005422f7211 */ /* 0x000fe200018f0eff */
[C---:B------:R-:W-:Y:S01]  /*2460*/  FMUL R5, R78.reuse, 8388608 ;  /* 0x4b0000004e057820 */ /* 0x040fe20000400000 */
[----:B------:R-:W-:-:S02]  /*2470*/  FSETP.GEU.AND P0, PT, R78, 1.175494350822287508e-38, PT ;  /* 0x008000004e00780b */ /* 0x000fc40003f0e000 */
[----:B------:R-:W-:Y:S01]  /*2480*/  LOP3.LUT R63, R7, 0xff800000, RZ, 0xc0, !PT ;  /* 0xff800000073f7812 */ /* 0x000fe200078ec0ff */
[C---:B------:R-:W-:Y:S01]  /*2490*/  FMUL R7, R77.reuse, 8388608 ;  /* 0x4b0000004d077820 */ /* 0x040fe20000400000 */
[----:B------:R-:W-:Y:S02]  /*24a0*/  FSETP.GEU.AND P1, PT, R77, 1.175494350822287508e-38, PT ;  /* 0x008000004d00780b */ /* 0x000fe40003f2e000 */
[----:B------:R-:W-:Y:S02]  /*24b0*/  MOV R75, R33 ;  /* 0x00000021004b7202 */ /* 0x000fe40000000f00 */
[----:B------:R-:W-:Y:S01]  /*24c0*/  FSEL R5, R5, R78, !P0 ;  /* 0x0000004e05057208 */ /* 0x000fe20004000000 */
[----:B------:R0:W1:Y:S01]  /*24d0*/  I2F R33, R63 ;  /* 0x0000003f00217306 */ /* 0x0000620000201400 */
[----:B------:R-:W-:Y:S02]  /*24e0*/  FSEL R7, R7, R77, !P1 ;  /* 0x0000004d07077208 */ /* 0x000fe40004800000 */
[----:B------:R-:W-:-:S02]  /*24f0*/  FSETP.GT.AND P5, PT, |R76|, 8.50705917302346158658e+37, PT ;  /* 0x7e8000004c00780b */ /* 0x000fc40003fa4200 */
[----:B------:R-:W-:Y:S02]  /*2500*/  IADD3 R10, R5, -0x3f3504f3, RZ ;  /* 0xc0cafb0d050a7810 */ /* 0x000fe40007ffe0ff */
[----:B------:R-:W-:Y:S02]  /*2510*/  IADD3 R32, R7, -0x3f3504f3, RZ ;  /* 0xc0cafb0d07207810 */ /* 0x000fe40007ffe0ff */
[----:B------:R-:W-:Y:S01]  /*2520*/  LOP3.LUT R48, R10, 0xff800000, RZ, 0xc0, !PT ;  /* 0xff8000000a307812 */ /* 0x000fe200078ec0ff */
[C---:B------:R-:W-:Y:S01]  /*2530*/  FMUL R10, R76.reuse, 8388608 ;  /* 0x4b0000004c0a7820 */ /* 0x040fe20000400000 */
[----:B------:R-:W-:Y:S01]  /*2540*/  FSETP.GEU.AND P3, PT, R76, 1.175494350822287508e-38, PT ;  /* 0x008000004c00780b */ /* 0x000fe20003f6e000 */
[----:B0-----:R-:W-:Y:S01]  /*2550*/  IMAD.IADD R63, R2, 0x1, -R63 ;  /* 0x00000001023f7824 */ /* 0x001fe200078e0a3f */
[----:B------:R-:W-:Y:S01]  /*2560*/  MOV R68, R51 ;  /* 0x0000003300447202 */ /* 0x000fe20000000f00 */
[----:B------:R0:W2:Y:S01]  /*2570*/  I2F R34, R48 ;  /* 0x0000003000227306 */ /* 0x0000a20000201400 */
[----:B------:R-:W-:Y:S01]  /*2580*/  LOP3.LUT R50, R32, 0xff800000, RZ, 0xc0, !PT ;  /* 0xff80000020327812 */ /* 0x000fe200078ec0ff */
[----:B------:R-:W-:Y:S01]  /*2590*/  @P5 FMUL R43, R43, 0.25 ;  /* 0x3e8000002b2b5820 */ /* 0x000fe20000400000 */
[----:B------:R-:W-:Y:S01]  /*25a0*/  MOV R51, R39 ;  /* 0x0000002700337202 */ /* 0x000fe20000000f00 */
[----:B------:R-:W-:Y:S01]  /*25b0*/  @P5 FMUL R42, R42, 0.25 ;  /* 0x3e8000002a2a5820 */ /* 0x000fe20000400000 */
[----:B------:R-:W-:Y:S01]  /*25c0*/  FSEL R32, RZ, -23, P4 ;  /* 0xc1b80000ff207808 */ /* 0x000fe20002000000 */
[----:B------:R-:W-:Y:S01]  /*25d0*/  @P5 FMUL R65, R65, 0.25 ;  /* 0x3e80000041415820 */ /* 0x000fe20000400000 */
[----:B------:R-:W-:Y:S01]  /*25e0*/  FSEL R10, R10, R76, !P3 ;  /* 0x0000004c0a0a7208 */ /* 0x000fe20005800000 */
[----:B------:R-:W-:Y:S01]  /*25f0*/  @P5 FMUL R51, R51, 0.25 ;  /* 0x3e80000033335820 */ /* 0x000fe20000400000 */
[C---:B------:R-:W-:Y:S01]  /*2600*/  FSETP.GEU.AND P4, PT, |R76|.reuse, 1.175494350822287508e-38, PT ;  /* 0x008000004c00780b */ /* 0x040fe20003f8e200 */
[----:B------:R-:W-:Y:S01]  /*2610*/  @P5 FMUL R76, R76, 0.25 ;  /* 0x3e8000004c4c5820 */ /* 0x000fe20000400000 */
[----:B------:R-:W-:Y:S01]  /*2620*/  MOV R74, R35 ;  /* 0x00000023004a7202 */ /* 0x000fe20000000f00 */
[----:B-1----:R-:W-:Y:S01]  /*2630*/  FFMA.FTZ R32, R33, 1.1920928955078125e-07, R32 ;  /* 0x3400000021207823 */ /* 0x002fe20000010020 */
[----:B------:R-:W-:Y:S01]  /*2640*/  FSETP.GT.AND P5, PT, |R81|, 8.50705917302346158658e+37, PT ;  /* 0x7e8000005100780b */ /* 0x000fe20003fa4200 */
[----:B------:R-:W1:Y:S01]  /*2650*/  I2F R36, R50 ;  /* 0x0000003200247306 */ /* 0x000e620000201400 */
[----:B------:R-:W-:Y:S01]  /*2660*/  IADD3 R35, R10, -0x3f3504f3, RZ ;  /* 0xc0cafb0d0a237810 */ /* 0x000fe20007ffe0ff */
[----:B------:R-:W-:Y:S01]  /*2670*/  FADD R63, R63, -1 ;  /* 0xbf8000003f3f7421 */ /* 0x000fe20000000000 */
[----:B------:R-:W-:-:S02]  /*2680*/  FSEL R33, RZ, -23, P0 ;  /* 0xc1b80000ff217808 */ /* 0x000fc40000000000 */
[----:B------:R-:W-:Y:S02]  /*2690*/  FSETP.GT.AND P0, PT, |R77|, 8.50705917302346158658e+37, PT ;  /* 0x7e8000004d00780b */ /* 0x000fe40003f04200 */
[----:B------:R-:W-:Y:S01]  /*26a0*/  FSEL R38, RZ, -23, P3 ;  /* 0xc1b80000ff267808 */ /* 0x000fe20001800000 */
[----:B------:R-:W-:Y:S01]  /*26b0*/  @!P4 FMUL R76, R76, 16777216 ;  /* 0x4b8000004c4cc820 */ /* 0x000fe20000400000 */
[----:B------:R-:W-:Y:S01]  /*26c0*/  MOV R67, R37 ;  /* 0x0000002500437202 */ /* 0x000fe20000000f00 */
[----:B------:R-:W-:Y:S01]  /*26d0*/  @!P4 FMUL R43, R43, 16777216 ;  /* 0x4b8000002b2bc820 */ /* 0x000fe20000400000 */
[C---:B------:R-:W-:Y:S01]  /*26e0*/  FSETP.GEU.AND P3, PT, |R81|.reuse, 1.175494350822287508e-38, PT ;  /* 0x008000005100780b */ /* 0x040fe20003f6e200 */
[----:B------:R-:W-:Y:S01]  /*26f0*/  @P5 FMUL R81, R81, 0.25 ;  /* 0x3e80000051515820 */ /* 0x000fe20000400000 */
[----:B------:R-:W-:Y:S01]  /*2700*/  LOP3.LUT R37, R35, 0xff800000, RZ, 0xc0, !PT ;  /* 0xff80000023257812 */ /* 0x000fe200078ec0ff */
[----:B------:R-:W-:Y:S01]  /*2710*/  @!P4 FMUL R42, R42, 16777216 ;  /* 0x4b8000002a2ac820 */ /* 0x000fe20000400000 */
[----:B------:R-:W-:Y:S01]  /*2720*/  FSEL R35, RZ, -23, P1 ;  /* 0xc1b80000ff237808 */ /* 0x000fe20000800000 */
[----:B------:R-:W-:Y:S01]  /*2730*/  @!P4 FMUL R51, R51, 16777216 ;  /* 0x4b8000003333c820 */ /* 0x000fe20000400000 */
[C---:B------:R-:W-:Y:S01]  /*2740*/  FSETP.GEU.AND P1, PT, |R77|.reuse, 1.175494350822287508e-38, PT ;  /* 0x008000004d00780b */ /* 0x040fe20003f2e200 */
[----:B------:R-:W-:Y:S01]  /*2750*/  @P0 FMUL R77, R77, 0.25 ;  /* 0x3e8000004d4d0820 */ /* 0x000fe20000400000 */
[----:B------:R-:W-:Y:S01]  /*2760*/  MOV R71, R49 ;  /* 0x0000003100477202 */ /* 0x000fe20000000f00 */
[----:B------:R-:W-:Y:S01]  /*2770*/  IMAD.MOV.U32 R49, RZ, RZ, R40 ;  /* 0x000000ffff317224 */ /* 0x000fe200078e0028 */
[----:B------:R3:W4:Y:S01]  /*2780*/  I2F R39, R37 ;  /* 0x0000002500277306 */ /* 0x0007220000201400 */
[----:B------:R-:W-:Y:S01]  /*2790*/  @P0 FMUL R41, R41, 0.25 ;  /* 0x3e80000029290820 */ /* 0x000fe20000400000 */
[----:B0-----:R-:W-:Y:S01]  /*27a0*/  IADD3 R48, R5, -R48, RZ ;  /* 0x8000003005307210 */ /* 0x001fe20007ffe0ff */
[----:B------:R-:W-:Y:S01]  /*27b0*/  @P0 FMUL R49, R49, 0.25 ;  /* 0x3e80000031310820 */ /* 0x000fe20000400000 */
[----:B------:R-:W-:Y:S01]  /*27c0*/  LOP3.LUT R3, R3, 0x70, RZ, 0xc0, !PT ;  /* 0x0000007003037812 */ /* 0x000fe200078ec0ff */
[----:B------:R-:W-:-:S02]  /*27d0*/  @P0 FMUL R67, R67, 0.25 ;  /* 0x3e80000043430820 */ /* 0x000fc40000400000 */
[----:B------:R-:W-:Y:S01]  /*27e0*/  @P0 FMUL R69, R69, 0.25 ;  /* 0x3e80000045450820 */ /* 0x000fe20000400000 */
[C---:B------:R-:W-:Y:S01]  /*27f0*/  FSETP.GT.AND P0, PT, |R78|.reuse, 8.50705917302346158658e+37, PT ;  /* 0x7e8000004e00780b */ /* 0x040fe20003f04200 */
[----:B------:R-:W-:Y:S01]  /*2800*/  @!P3 FMUL R81, R81, 16777216 ;  /* 0x4b8000005151b820 */ /* 0x000fe20000400000 */
[----:B------:R-:W0:Y:S01]  /*2810*/  MUFU.RCP R40, R76 ;  /* 0x0000004c00287308 */ /* 0x000e220000001000 */
[----:B------:R-:W-:Y:S01]  /*2820*/  @!P4 FMUL R65, R65, 16777216 ;  /* 0x4b8000004141c820 */ /* 0x000fe20000400000 */
[----:B------:R-:W-:Y:S01]  /*2830*/  FSETP.GEU.AND P4, PT, |R78|, 1.175494350822287508e-38, PT ;  /* 0x008000004e00780b */ /* 0x000fe20003f8e200 */
[----:B------:R-:W-:Y:S01]  /*2840*/  @!P1 FMUL R77, R77, 16777216 ;  /* 0x4b8000004d4d9820 */ /* 0x000fe20000400000 */
[----:B---3--:R-:W-:Y:S01]  /*2850*/  IADD3 R37, R10, -R37, RZ ;  /* 0x800000250a257210 */ /* 0x008fe20007ffe0ff */
[----:B--2---:R-:W-:Y:S02]  /*2860*/  FFMA.FTZ R33, R34, 1.1920928955078125e-07, R33 ;  /* 0x3400000022217823 */ /* 0x004fe40000010021 */
[----:B-1----:R-:W-:Y:S01]  /*2870*/  FFMA.FTZ R34, R36, 1.1920928955078125e-07, R35 ;  /* 0x3400000024227823 */ /* 0x002fe20000010023 */
[----:B------:R-:W1:Y:S01]  /*2880*/  MUFU.RCP R64, R81 ;  /* 0x0000005100407308 */ /* 0x000e620000001000 */
[----:B------:R-:W-:-:S02]  /*2890*/  @P5 FMUL R71, R71, 0.25 ;  /* 0x3e80000047475820 */ /* 0x000fc40000400000 */
[----:B------:R-:W-:Y:S02]  /*28a0*/  @P0 FMUL R78, R78, 0.25 ;  /* 0x3e8000004e4e0820 */ /* 0x000fe40000400000 */
[----:B------:R-:W-:Y:S02]  /*28b0*/  @!P3 FMUL R71, R71, 16777216 ;  /* 0x4b8000004747b820 */ /* 0x000fe40000400000 */
[----:B------:R-:W-:Y:S01]  /*28c0*/  @!P4 FMUL R78, R78, 16777216 ;  /* 0x4b8000004e4ec820 */ /* 0x000fe20000400000 */
[----:B------:R-:W2:Y:S01]  /*28d0*/  MUFU.RCP R36, R77 ;  /* 0x0000004d00247308 */ /* 0x000ea20000001000 */
[----:B----4-:R-:W-:Y:S02]  /*28e0*/  FFMA.FTZ R35, R39, 1.1920928955078125e-07, R38 ;  /* 0x3400000027237823 */ /* 0x010fe40000010026 */
[C---:B0-----:R-:W-:Y:S02]  /*28f0*/  FMUL R38, R40.reuse, R43 ;  /* 0x0000002b28267220 */ /* 0x041fe40000400000 */
[----:B------:R-:W-:-:S02]  /*2900*/  FMUL R43, R40, R51 ;  /* 0x00000033282b7220 */ /* 0x000fc40000400000 */
[----:B------:R-:W-:Y:S01]  /*2910*/  @!P1 FMUL R41, R41, 16777216 ;  /* 0x4b80000029299820 */ /* 0x000fe20000400000 */
[----:B------:R-:W0:Y:S01]  /*2920*/  MUFU.RCP R51, R78 ;  /* 0x0000004e00337308 */ /* 0x000e220000001000 */
[----:B------:R-:W-:Y:S01]  /*2930*/  @!P1 FMUL R49, R49, 16777216 ;  /* 0x4b80000031319820 */ /* 0x000fe20000400000 */
[----:B------:R-:W-:Y:S01]  /*2940*/  F2FP.BF16.PACK_AB R38, R38, R43 ;  /* 0x0000002b2626723e */ /* 0x000fe200000010ff */
[----:B-1----:R-:W-:Y:S01]  /*2950*/  FMUL R66, R64, R71 ;  /* 0x0000004740427220 */ /* 0x002fe20000400000 */
[----:B------:R-:W-:Y:S01]  /*2960*/  MOV R71, 0x3dc6b27f ;  /* 0x3dc6b27f00477802 */ /* 0x000fe20000000f00 */
[----:B------:R-:W-:Y:S01]  /*2970*/  FMUL R39, R40, R42 ;  /* 0x0000002a28277220 */ /* 0x000fe20000400000 */
[----:B------:R-:W-:Y:S01]  /*2980*/  LOP3.LUT R43, R4, 0x4, RZ, 0x3c, !PT ;  /* 0x00000004042b7812 */ /* 0x000fe200078e3cff */
[----:B------:R-:W-:Y:S02]  /*2990*/  @!P1 FMUL R67, R67, 16777216 ;  /* 0x4b80000043439820 */ /* 0x000fe40000400000 */
[----:B------:R-:W-:Y:S01]  /*29a0*/  @!P1 FMUL R69, R69, 16777216 ;  /* 0x4b80000045459820 */ /* 0x000fe20000400000 */
[----:B------:R-:W-:Y:S01]  /*29b0*/  ISETP.GE.U32.AND P1, PT, R2, 0x7f800000, PT ;  /* 0x7f8000000200780c */ /* 0x000fe20003f26070 */
[----:B------:R-:W-:-:S02]  /*29c0*/  FMUL R42, R40, R65 ;  /* 0x00000041282a7220 */ /* 0x000fc40000400000 */
[C---:B--2---:R-:W-:Y:S02]  /*29d0*/  FMUL R40, R36.reuse, R41 ;  /* 0x0000002924287220 */ /* 0x044fe40000400000 */
[C---:B------:R-:W-:Y:S01]  /*29e0*/  FMUL R41, R36.reuse, R49 ;  /* 0x0000003124297220 */ /* 0x040fe20000400000 */
[----:B------:R-:W-:Y:S01]  /*29f0*/  F2FP.BF16.PACK_AB R39, R39, R42 ;  /* 0x0000002a2727723e */ /* 0x000fe200000010ff */
[----:B------:R-:W-:Y:S01]  /*2a00*/  FMUL R49, R36, R67 ;  /* 0x0000004324317220 */ /* 0x000fe20000400000 */
[----:B------:R-:W-:Y:S01]  /*2a10*/  LOP3.LUT R42, R4, 0x40, RZ, 0x3c, !PT ;  /* 0x00000040042a7812 */ /* 0x000fe200078e3cff */
[----:B------:R-:W-:Y:S02]  /*2a20*/  FMUL R62, R36, R69 ;  /* 0x00000045243e7220 */ /* 0x000fe40000400000 */
[----:B------:R-:W-:Y:S01]  /*2a30*/  FFMA.FTZ R36, R63, R71, -0.16845393180847167969 ;  /* 0xbe2c7f303f247423 */ /* 0x000fe20000010047 */
[----:B------:R-:W-:Y:S01]  /*2a40*/  F2FP.BF16.PACK_AB R40, R40, R49 ;  /* 0x000000312828723e */ /* 0x000fe200000010ff */
[----:B------:R-:W-:Y:S01]  /*2a50*/  @P5 FMUL R73, R73, 0.25 ;  /* 0x3e80000049495820 */ /* 0x000fe20000400000 */
[----:B------:R-:W-:Y:S01]  /*2a60*/  F2FP.BF16.PACK_AB R41, R41, R62 ;  /* 0x0000003e2929723e */ /* 0x000fe200000010ff */
[----:B------:R-:W-:Y:S01]  /*2a70*/  @P5 FMUL R75, R75, 0.25 ;  /* 0x3e8000004b4b5820 */ /* 0x000fe20000400000 */
[----:B------:R-:W-:Y:S01]  /*2a80*/  LOP3.LUT R49, R4, 0x44, RZ, 0x3c, !PT ;  /* 0x0000004404317812 */ /* 0x000fe200078e3cff */
[----:B------:R-:W-:Y:S01]  /*2a90*/  @P5 FMUL R79, R79, 0.25 ;  /* 0x3e8000004f4f5820 */ /* 0x000fe20000400000 */
[----:B------:R-:W-:Y:S01]  /*2aa0*/  ISETP.GE.U32.AND P5, PT, R5, 0x7f800000, PT ;  /* 0x7f8000000500780c */ /* 0x000fe20003fa6070 */
[----:B------:R-:W-:-:S02]  /*2ab0*/  @P0 FMUL R68, R68, 0.25 ;  /* 0x3e80000044440820 */ /* 0x000fc40000400000 */
[----:B------:R-:W-:Y:S02]  /*2ac0*/  @P0 FMUL R72, R72, 0.25 ;  /* 0x3e80000048480820 */ /* 0x000fe40000400000 */
[----:B------:R-:W-:Y:S02]  /*2ad0*/  @P0 FMUL R80, R80, 0.25 ;  /* 0x3e80000050500820 */ /* 0x000fe40000400000 */
[----:B------:R-:W-:Y:S01]  /*2ae0*/  @P0 FMUL R74, R74, 0.25 ;  /* 0x3e8000004a4a0820 */ /* 0x000fe20000400000 */
[----:B------:R-:W-:Y:S01]  /*2af0*/  ISETP.GE.U32.AND P0, PT, R10, 0x7f800000, PT ;  /* 0x7f8000000a00780c */ /* 0x000fe20003f06070 */
[----:B------:R-:W-:Y:S02]  /*2b00*/  FFMA.FTZ R36, R63, R36, 0.1716887056827545166 ;  /* 0x3e2fcf2a3f247423 */ /* 0x000fe40000010024 */
[----:B------:R-:W-:Y:S02]  /*2b10*/  @!P3 FMUL R73, R73, 16777216 ;  /* 0x4b8000004949b820 */ /* 0x000fe40000400000 */
[----:B------:R-:W-:-:S02]  /*2b20*/  @!P3 FMUL R75, R75, 16777216 ;  /* 0x4b8000004b4bb820 */ /* 0x000fc40000400000 */
[----:B------:R-:W-:Y:S01]  /*2b30*/  @!P3 FMUL R79, R79, 16777216 ;  /* 0x4b8000004f4fb820 */ /* 0x000fe20000400000 */
[----:B------:R-:W-:Y:S01]  /*2b40*/  FSETP.NEU.AND P3, PT, R2, RZ, PT ;  /* 0x000000ff0200720b */ /* 0x000fe20003f6d000 */
[----:B------:R-:W-:Y:S02]  /*2b50*/  @!P4 FMUL R68, R68, 16777216 ;  /* 0x4b8000004444c820 */ /* 0x000fe40000400000 */
[----:B------:R-:W-:Y:S02]  /*2b60*/  @!P4 FMUL R72, R72, 16777216 ;  /* 0x4b8000004848c820 */ /* 0x000fe40000400000 */
[----:B------:R-:W-:Y:S02]  /*2b70*/  @!P4 FMUL R80, R80, 16777216 ;  /* 0x4b8000005050c820 */ /* 0x000fe40000400000 */
[----:B------:R-:W-:Y:S01]  /*2b80*/  @!P4 FMUL R74, R74, 16777216 ;  /* 0x4b8000004a4ac820 */ /* 0x000fe20000400000 */
[----:B------:R-:W-:Y:S01]  /*2b90*/  ISETP.GE.U32.AND P4, PT, R7, 0x7f800000, PT ;  /* 0x7f8000000700780c */ /* 0x000fe20003f86070 */
[----:B------:R-:W-:-:S02]  /*2ba0*/  FFMA.FTZ R36, R63, R36, -0.17900948226451873779 ;  /* 0xbe374e433f247423 */ /* 0x000fc40000010024 */
[C---:B------:R-:W-:Y:S02]  /*2bb0*/  FMUL R67, R64.reuse, R73 ;  /* 0x0000004940437220 */ /* 0x040fe40000400000 */
[C---:B------:R-:W-:Y:S02]  /*2bc0*/  FMUL R69, R64.reuse, R75 ;  /* 0x0000004b40457220 */ /* 0x040fe40000400000 */
[----:B------:R-:W-:Y:S02]  /*2bd0*/  FMUL R70, R64, R79 ;  /* 0x0000004f40467220 */ /* 0x000fe40000400000 */
[C---:B0-----:R-:W-:Y:S01]  /*2be0*/  FMUL R64, R51.reuse, R68 ;  /* 0x0000004433407220 */ /* 0x041fe20000400000 */
[----:B------:R-:W-:Y:S01]  /*2bf0*/  F2FP.BF16.PACK_AB R69, R66, R69 ;  /* 0x000000454245723e */ /* 0x000fe200000010ff */
[----:B------:R-:W-:Y:S01]  /*2c00*/  FMUL R65, R51, R72 ;  /* 0x0000004833417220 */ /* 0x000fe20000400000 */
[----:B------:R-:W-:Y:S01]  /*2c10*/  F2FP.BF16.PACK_AB R67, R67, R70 ;  /* 0x000000464343723e */ /* 0x000fe200000010ff */
[----:B------:R-:W-:-:S02]  /*2c20*/  FMUL R68, R51, R80 ;  /* 0x0000005033447220 */ /* 0x000fc40000400000 */
[----:B------:R-:W-:Y:S01]  /*2c30*/  FMUL R51, R51, R74 ;  /* 0x0000004a33337220 */ /* 0x000fe20000400000 */
[----:B------:R-:W-:Y:S01]  /*2c40*/  STS [R4+0x80], R69 ;  /* 0x0000804504007388 */ /* 0x000fe20000000800 */
[----:B------:R-:W-:Y:S01]  /*2c50*/  FFMA.FTZ R36, R63, R36, 0.20512372255325317383 ;  /* 0x3e520bf43f247423 */ /* 0x000fe20000010024 */
[----:B------:R-:W-:Y:S01]  /*2c60*/  F2FP.BF16.PACK_AB R65, R65, R68 ;  /* 0x000000444141723e */ /* 0x000fe200000010ff */
[----:B------:R-:W-:Y:S01]  /*2c70*/  FADD R48, R48, -1 ;  /* 0xbf80000030307421 */ /* 0x000fe20000000000 */
[----:B------:R-:W-:Y:S01]  /*2c80*/  F2FP.BF16.PACK_AB R51, R64, R51 ;  /* 0x000000334033723e */ /* 0x000fe200000010ff */
[----:B------:R-:W-:Y:S01]  /*2c90*/  FFMA.FTZ R36, R63, R36, -0.24046532809734344482 ;  /* 0xbe763c8b3f247423 */ /* 0x000fe20000010024 */
[----:B------:R0:W-:Y:S01]  /*2ca0*/  STS [R4], R67 ;  /* 0x0000004304007388 */ /* 0x0001e20000000800 */
[----:B------:R-:W-:Y:S02]  /*2cb0*/  IMAD.IADD R50, R7, 0x1, -R50 ;  /* 0x0000000107327824 */ /* 0x000fe400078e0a32 */
[----:B------:R-:W-:Y:S01]  /*2cc0*/  FFMA.FTZ R36, R63, R36, 0.28857114911079406738 ;  /* 0x3e93bf993f247423 */ /* 0x000fe20000010024 */
[----:B------:R-:W-:Y:S01]  /*2cd0*/  STS [R42+0x400], R65 ;  /* 0x000400412a007388 */ /* 0x000fe20000000800 */
[----:B------:R-:W-:-:S02]  /*2ce0*/  FADD R50, R50, -1 ;  /* 0xbf80000032327421 */ /* 0x000fc40000000000 */
[----:B------:R-:W-:Y:S01]  /*2cf0*/  FFMA.FTZ R36, R63, R36, -0.36067417263984680176 ;  /* 0xbeb8aa493f247423 */ /* 0x000fe20000010024 */
[----:B------:R-:W-:Y:S01]  /*2d00*/  STS [R42+0x480], R51 ;  /* 0x000480332a007388 */ /* 0x000fe20000000800 */
[----:B0-----:R-:W-:-:S03]  /*2d10*/  FADD R4, R37, -1 ;  /* 0xbf80000025047421 */ /* 0x001fc60000000000 */
[----:B------:R0:W-:Y:S01]  /*2d20*/  STS [R43+0x800], R41 ;  /* 0x000800292b007388 */ /* 0x0001e20000000800 */
[C---:B------:R-:W-:Y:S02]  /*2d30*/  FFMA.FTZ R36, R63.reuse, R36, 0.48089820146560668945 ;  /* 0x3ef6384a3f247423 */ /* 0x040fe40000010024 */
[C---:B------:R-:W-:Y:S01]  /*2d40*/  FFMA.FTZ R37, R48.reuse, R71, -0.16845393180847167969 ;  /* 0xbe2c7f3030257423 */ /* 0x040fe20000010047 */
[----:B------:R-:W-:Y:S01]  /*2d50*/  STS [R43+0x880], R40 ;  /* 0x000880282b007388 */ /* 0x000fe20000000800 */
[C---:B------:R-:W-:Y:S02]  /*2d60*/  FFMA.FTZ R36, R63.reuse, R36, -0.72134751081466674805 ;  /* 0xbf38aa3b3f247423 */ /* 0x040fe40000010024 */
[----:B------:R-:W-:Y:S01]  /*2d70*/  FFMA.FTZ R37, R48, R37, 0.1716887056827545166 ;  /* 0x3e2fcf2a30257423 */ /* 0x000fe20000010025 */
[----:B------:R1:W-:Y:S01]  /*2d80*/  STS [R49+0xc00], R39 ;  /* 0x000c002731007388 */ /* 0x0003e20000000800 */
[C---:B------:R-:W-:Y:S02]  /*2d90*/  FMUL R36, R63.reuse, R36 ;  /* 0x000000243f247220 */ /* 0x040fe40000400000 */
[----:B0-----:R-:W-:Y:S01]  /*2da0*/  FFMA.FTZ R41, R4, R71, -0.16845393180847167969 ;  /* 0xbe2c7f3004297423 */ /* 0x001fe20000010047 */
[----:B------:R-:W-:Y:S01]  /*2db0*/  STS [R49+0xc80], R38 ;  /* 0x000c802631007388 */ /* 0x000fe20000000800 */
[----:B------:R-:W-:-:S02]  /*2dc0*/  FMUL R36, R63, R36 ;  /* 0x000000243f247220 */ /* 0x000fc40000400000 */
[----:B------:R-:W-:Y:S01]  /*2dd0*/  FFMA.FTZ R37, R48, R37, -0.17900948226451873779 ;  /* 0xbe374e4330257423 */ /* 0x000fe20000010025 */
[----:B------:R-:W-:Y:S01]  /*2de0*/  BAR.SYNC.DEFER_BLOCKING 0x0 ;  /* 0x0000000000007b1d */ /* 0x000fe20000010000 */
[----:B------:R-:W-:Y:S01]  /*2df0*/  FFMA.FTZ R63, R63, 1.4426950216293334961, R36 ;  /* 0x3fb8aa3b3f3f7823 */ /* 0x000fe20000010024 */
[----:B------:R-:W-:Y:S01]  /*2e00*/  LOP3.LUT R36, R6, 0x4, RZ, 0x3c, !PT ;  /* 0x0000000406247812 */ /* 0x000fe200078e3cff */
[----:B-1----:R-:W-:Y:S02]  /*2e10*/  FFMA.FTZ R39, R50, R71, -0.16845393180847167969 ;  /* 0xbe2c7f3032277423 */ /* 0x002fe40000010047 */
[----:B------:R-:W-:Y:S02]  /*2e20*/  FFMA.FTZ R41, R4, R41, 0.1716887056827545166 ;  /* 0x3e2fcf2a04297423 */ /* 0x000fe40000010029 */
[----:B------:R-:W-:Y:S02]  /*2e30*/  FFMA.FTZ R39, R50, R39, 0.1716887056827545166 ;  /* 0x3e2fcf2a32277423 */ /* 0x000fe40000010027 */
[----:B------:R-:W-:-:S02]  /*2e40*/  FFMA.FTZ R37, R48, R37, 0.20512372255325317383 ;  /* 0x3e520bf430257423 */ /* 0x000fc40000010025 */
[----:B------:R-:W-:Y:S02]  /*2e50*/  FFMA.FTZ R39, R50, R39, -0.17900948226451873779 ;  /* 0xbe374e4332277423 */ /* 0x000fe40000010027 */
[----:B------:R-:W-:Y:S02]  /*2e60*/  FFMA.FTZ R41, R4, R41, -0.17900948226451873779 ;  /* 0xbe374e4304297423 */ /* 0x000fe40000010029 */
[----:B------:R-:W-:Y:S02]  /*2e70*/  FFMA.FTZ R37, R48, R37, -0.24046532809734344482 ;  /* 0xbe763c8b30257423 */ /* 0x000fe40000010025 */
[----:B------:R-:W-:Y:S02]  /*2e80*/  FFMA.FTZ R39, R50, R39, 0.20512372255325317383 ;  /* 0x3e520bf432277423 */ /* 0x000fe40000010027 */
[----:B------:R-:W-:Y:S02]  /*2e90*/  FFMA.FTZ R41, R4, R41, 0.20512372255325317383 ;  /* 0x3e520bf404297423 */ /* 0x000fe40000010029 */
[----:B------:R-:W-:-:S02]  /*2ea0*/  FFMA.FTZ R37, R48, R37, 0.28857114911079406738 ;  /* 0x3e93bf9930257423 */ /* 0x000fc40000010025 */
[----:B------:R-:W-:Y:S01]  /*2eb0*/  FFMA.FTZ R39, R50, R39, -0.24046532809734344482 ;  /* 0xbe763c8b32277423 */ /* 0x000fe20000010027 */
[----:B------:R-:W0:Y:S01]  /*2ec0*/  LDS R43, [R6] ;  /* 0x00000000062b7984 */ /* 0x000e220000000800 */
[----:B------:R-:W-:Y:S02]  /*2ed0*/  FFMA.FTZ R41, R4, R41, -0.24046532809734344482 ;  /* 0xbe763c8b04297423 */ /* 0x000fe40000010029 */
[----:B------:R-:W-:Y:S01]  /*2ee0*/  FFMA.FTZ R37, R48, R37, -0.36067417263984680176 ;  /* 0xbeb8aa4930257423 */ /* 0x000fe20000010025 */
[----:B------:R-:W1:Y:S01]  /*2ef0*/  LDS R67, [R36] ;  /* 0x0000000024437984 */ /* 0x000e620000000800 */
[----:B------:R-:W-:Y:S02]  /*2f00*/  FFMA.FTZ R39, R50, R39, 0.28857114911079406738 ;  /* 0x3e93bf9932277423 */ /* 0x000fe40000010027 */
[----:B------:R-:W-:Y:S01]  /*2f10*/  FFMA.FTZ R41, R4, R41, 0.28857114911079406738 ;  /* 0x3e93bf9904297423 */ /* 0x000fe20000010029 */
[----:B------:R-:W2:Y:S01]  /*2f20*/  LDS R49, [R6+0x100] ;  /* 0x0001000006317984 */ /* 0x000ea20000000800 */
[----:B------:R-:W-:-:S02]  /*2f30*/  FFMA.FTZ R37, R48, R37, 0.48089820146560668945 ;  /* 0x3ef6384a30257423 */ /* 0x000fc40000010025 */
[----:B------:R-:W-:Y:S01]  /*2f40*/  FFMA.FTZ R39, R50, R39, -0.36067417263984680176 ;  /* 0xbeb8aa4932277423 */ /* 0x000fe20000010027 */
[----:B------:R-:W3:Y:S01]  /*2f50*/  LDS R69, [R36+0x100] ;  /* 0x0001000024457984 */ /* 0x000ee20000000800 */
[----:B------:R-:W-:Y:S02]  /*2f60*/  FFMA.FTZ R41, R4, R41, -0.36067417263984680176 ;  /* 0xbeb8aa4904297423 */ /* 0x000fe40000010029 */
[----:B------:R-:W-:Y:S01]  /*2f70*/  FFMA.FTZ R37, R48, R37, -0.72134751081466674805 ;  /* 0xbf38aa3b30257423 */ /* 0x000fe20000010025 */
[----:B------:R-:W4:Y:S01]  /*2f80*/  LDS R51, [R6+0x200] ;  /* 0x0002000006337984 */ /* 0x000f220000000800 */
[----:B------:R-:W-:Y:S02]  /*2f90*/  FFMA.FTZ R39, R50, R39, 0.48089820146560668945 ;  /* 0x3ef6384a32277423 */ /* 0x000fe40000010027 */
[----:B------:R-:W-:Y:S01]  /*2fa0*/  FFMA.FTZ R41, R4, R41, 0.48089820146560668945 ;  /* 0x3ef6384a04297423 */ /* 0x000fe20000010029 */
[----:B------:R-:W5:Y:S01]  /*2fb0*/  LDS R71, [R36+0x200] ;  /* 0x0002000024477984 */ /* 0x000f620000000800 */
[----:B------:R-:W-:-:S02]  /*2fc0*/  FMUL R37, R48, R37 ;  /* 0x0000002530257220 */ /* 0x000fc40000400000 */
[----:B------:R-:W-:Y:S01]  /*2fd0*/  FFMA.FTZ R39, R50, R39, -0.72134751081466674805 ;  /* 0xbf38aa3b32277423 */ /* 0x000fe20000010027 */
[----:B------:R0:W5:Y:S01]  /*2fe0*/  LDS R65, [R6+0x300] ;  /* 0x0003000006417984 */ /* 0x0001620000000800 */
[----:B------:R-:W-:Y:S02]  /*2ff0*/  FFMA.FTZ R41, R4, R41, -0.72134751081466674805 ;  /* 0xbf38aa3b04297423 */ /* 0x000fe40000010029 */
[----:B------:R-:W-:Y:S01]  /*3000*/  FMUL R37, R48, R37 ;  /* 0x0000002530257220 */ /* 0x000fe20000400000 */
[----:B------:R-:W5:Y:S01]  /*3010*/  LDS R73, [R36+0x300] ;  /* 0x0003000024497984 */ /* 0x000f620000000800 */
[----:B------:R-:W-:Y:S02]  /*3020*/  FMUL R39, R50, R39 ;  /* 0x0000002732277220 */ /* 0x000fe40000400000 */
[----:B------:R-:W-:Y:S01]  /*3030*/  FMUL R41, R4, R41 ;  /* 0x0000002904297220 */ /* 0x000fe20000400000 */
[----:B0-----:R-:W-:Y:S01]  /*3040*/  @P5 MOV R6, 0x7f800000 ;  /* 0x7f80000000065802 */ /* 0x001fe20000000f00 */
[----:B------:R-:W-:-:S02]  /*3050*/  FFMA.FTZ R48, R48, 1.4426950216293334961, R37 ;  /* 0x3fb8aa3b30307823 */ /* 0x000fc40000010025 */
[----:B------:R-:W-:Y:S02]  /*3060*/  FMUL R39, R50, R39 ;  /* 0x0000002732277220 */ /* 0x000fe40000400000 */
[----:B------:R-:W-:Y:S02]  /*3070*/  @P1 IMAD.MOV.U32 R37, RZ, RZ, 0x7f800000 ;  /* 0x7f800000ff251424 */ /* 0x000fe400078e00ff */
[----:B------:R-:W-:Y:S01]  /*3080*/  FMUL R41, R4, R41 ;  /* 0x0000002904297220 */ /* 0x000fe20000400000 */
[----:B------:R-:W-:Y:S01]  /*3090*/  STG.E.U16 [R26.64], R43 ;  /* 0x0000002b1a007986 */ /* 0x000fe2000c101504 */
[----:B------:R-:W-:Y:S02]  /*30a0*/  FADD R32, R32, R63 ;  /* 0x0000003f20207221 */ /* 0x000fe40000000000 */
[----:B------:R-:W-:Y:S01]  /*30b0*/  FFMA.FTZ R39, R50, 1.4426950216293334961, R39 ;  /* 0x3fb8aa3b32277823 */ /* 0x000fe20000010027 */
[----:B-1----:R-:W-:Y:S01]  /*30c0*/  STG.E.U16 [R24.64], R67 ;  /* 0x0000004318007986 */ /* 0x002fe2000c101504 */
[----:B------:R-:W-:Y:S01]  /*30d0*/  @P1 FFMA.FTZ R32, R2, R37, +INF ;  /* 0x7f80000002201423 */ /* 0x000fe20000010025 */
[----:B------:R-:W-:Y:S01]  /*30e0*/  FSETP.NEU.AND P1, PT, R5, RZ, PT ;  /* 0x000000ff0500720b */ /* 0x000fe20003f2d000 */
[----:B------:R-:W-:Y:S01]  /*30f0*/  @P4 IMAD.MOV.U32 R2, RZ, RZ, 0x7f800000 ;  /* 0x7f800000ff024424 */ /* 0x000fe200078e00ff */
[----:B--2---:R-:W-:Y:S01]  /*3100*/  STG.E.U16 [R22.64], R49 ;  /* 0x0000003116007986 */ /* 0x004fe2000c101504 */
[----:B------:R-:W-:-:S02]  /*3110*/  FFMA.FTZ R4, R4, 1.4426950216293334961, R41 ;  /* 0x3fb8aa3b04047823 */ /* 0x000fc40000010029 */
[----:B------:R-:W-:Y:S01]  /*3120*/  FADD R33, R33, R48 ;  /* 0x0000003021217221 */ /* 0x000fe20000000000 */
[----:B---3--:R0:W-:Y:S01]  /*3130*/  STG.E.U16 [R28.64], R69 ;  /* 0x000000451c007986 */ /* 0x0081e2000c101504 */
[----:B------:R-:W-:Y:S02]  /*3140*/  FADD R34, R34, R39 ;  /* 0x0000002722227221 */ /* 0x000fe40000000000 */
[----:B------:R-:W-:Y:S01]  /*3150*/  @P5 FFMA.FTZ R33, R5, R6, +INF ;  /* 0x7f80000005215423 */ /* 0x000fe20000010006 */
[C---:B------:R-:W-:Y:S01]  /*3160*/  FSETP.NEU.AND P5, PT, R7.reuse, RZ, PT ;  /* 0x000000ff0700720b */ /* 0x040fe20003fad000 */
[----:B------:R-:W-:Y:S01]  /*3170*/  @P4 FFMA.FTZ R34, R7, R2, +INF ;  /* 0x7f80000007224423 */ /* 0x000fe20000010002 */
[----:B------:R-:W-:Y:S01]  /*3180*/  PRMT R7, R43, 0x7632, R7 ;  /* 0x000076322b077816 */ /* 0x000fe20000000007 */
[----:B------:R-:W-:Y:S01]  /*3190*/  FADD R4, R35, R4 ;  /* 0x0000000423047221 */ /* 0x000fe20000000000 */
[----:B----4-:R-:W-:Y:S01]  /*31a0*/  STG.E.U16 [R12.64], R51 ;  /* 0x000000330c007986 */ /* 0x010fe2000c101504 */
[----:B------:R-:W-:-:S02]  /*31b0*/  @P0 MOV R35, 0x7f800000 ;  /* 0x7f80000000230802 */ /* 0x000fc40000000f00 */
[----:B------:R-:W-:Y:S01]  /*31c0*/  PRMT R5, R67, 0x7632, R5 ;  /* 0x0000763243057816 */ /* 0x000fe20000000005 */
[----:B-----5:R-:W-:Y:S01]  /*31d0*/  STG.E.U16 [R8.64], R71 ;  /* 0x0000004708007986 */ /* 0x020fe2000c101504 */
[C---:B------:R-:W-:Y:S01]  /*31e0*/  FSETP.NEU.AND P4, PT, R10.reuse, RZ, PT ;  /* 0x000000ff0a00720b */ /* 0x040fe20003f8d000 */
[----:B------:R-:W-:Y:S01]  /*31f0*/  @P0 FFMA.FTZ R4, R10, R35, +INF ;  /* 0x7f8000000a040423 */ /* 0x000fe20000010023 */
[----:B------:R-:W-:Y:S01]  /*3200*/  PRMT R10, R69, 0x7632, R10 ;  /* 0x00007632450a7816 */ /* 0x000fe2000000000a */
[----:B------:R-:W-:Y:S01]  /*3210*/  STG.E.U16 [R18.64], R65 ;  /* 0x0000004112007986 */ /* 0x000fe2000c101504 */
[----:B0-----:R-:W-:Y:S02]  /*3220*/  PRMT R29, R51, 0x7632, R29 ;  /* 0x00007632331d7816 */ /* 0x001fe4000000001d */
[----:B------:R-:W-:Y:S01]  /*3230*/  PRMT R28, R71, 0x7632, R28 ;  /* 0x00007632471c7816 */ /* 0x000fe2000000001c */
[----:B------:R-:W-:Y:S01]  /*3240*/  STG.E.U16 [R16.64], R73 ;  /* 0x0000004910007986 */ /* 0x000fe2000c101504 */
[----:B------:R-:W-:-:S02]  /*3250*/  PRMT R23, R65, 0x7632, R23 ;  /* 0x0000763241177816 */ /* 0x000fc40000000017 */
[----:B------:R-:W-:Y:S01]  /*3260*/  FSEL R2, R33, -INF , P1 ;  /* 0xff80000021027808 */ /* 0x000fe20000800000 */
[----:B------:R0:W-:Y:S01]  /*3270*/  STG.E.U16 [R14.64], R7 ;  /* 0x000000070e007986 */ /* 0x0001e2000c101504 */
[----:B------:R-:W-:-:S03]  /*3280*/  FSEL R4, R4, -INF , P4 ;  /* 0xff80000004047808 */ /* 0x000fc60002000000 */
[----:B------:R1:W-:Y:S01]  /*3290*/  STG.E.U16 [R44.64], R5 ;  /* 0x000000052c007986 */ /* 0x0003e2000c101504 */
[----:B------:R-:W-:Y:S02]  /*32a0*/  FFMA R53, R2, 0.69314718246459960938, R53 ;  /* 0x3f31721802357823 */ /* 0x000fe40000000035 */
[----:B------:R-:W-:Y:S01]  /*32b0*/  FFMA R55, R4, 0.69314718246459960938, R55 ;  /* 0x3f31721804377823 */ /* 0x000fe20000000037 */
[----:B0-----:R-:W-:Y:S02]  /*32c0*/  PRMT R15, R49, 0x7632, R15 ;  /* 0x00007632310f7816 */ /* 0x001fe4000000000f */
[----:B------:R-:W-:Y:S02]  /*32d0*/  FSEL R7, R32, -INF , P3 ;  /* 0xff80000020077808 */ /* 0x000fe40001800000 */
[----:B-1----:R-:W-:Y:S01]  /*32e0*/  FSEL R5, R34, -INF , P5 ;  /* 0xff80000022057808 */ /* 0x002fe20002800000 */
[----:B------:R0:W-:Y:S02]  /*32f0*/  STG.E.U16 [R30.64], R15 ;  /* 0x0000000f1e007986 */ /* 0x0001e4000c101504 */
[----:B------:R-:W-:-:S02]  /*3300*/  FFMA R52, R7, 0.69314718246459960938, R52 ;  /* 0x3f31721807347823 */ /* 0x000fc40000000034 */
[----:B------:R1:W-:Y:S01]  /*3310*/  STG.E.U16 [R20.64], R10 ;  /* 0x0000000a14007986 */ /* 0x0003e2000c101504 */
[----:B------:R-:W-:-:S03]  /*3320*/  FFMA R54, R5, 0.69314718246459960938, R54 ;  /* 0x3f31721805367823 */ /* 0x000fc60000000036 */
[----:B------:R1:W-:Y:S01]  /*3330*/  STG.E.U16 [R58.64], R29 ;  /* 0x0000001d3a007986 */ /* 0x0003e2000c101504 */
[----:B0-----:R-:W-:-:S03]  /*3340*/  PRMT R30, R73, 0x7632, R30 ;  /* 0x00007632491e7816 */ /* 0x001fc6000000001e */
[----:B------:R1:W-:Y:S04]  /*3350*/  STG.E.U16 [R56.64], R28 ;  /* 0x0000001c38007986 */ /* 0x0003e8000c101504 */
[----:B------:R1:W-:Y:S04]  /*3360*/  STG.E.U16 [R46.64], R23 ;  /* 0x000000172e007986 */ /* 0x0003e8000c101504 */
[----:B------:R1:W-:Y:S04]  /*3370*/  STG.E.U16 [R60.64], R30 ;  /* 0x0000001e3c007986 */ /* 0x0003e8000c101504 */
[----:B------:R-:W-:Y:S06]  /*3380*/  BAR.SYNC.DEFER_BLOCKING 0x0 ;  /* 0x0000000000007b1d */ /* 0x000fec0000010000 */
[----:B------:R1:W-:Y:S04]  /*3390*/  STS.128 [R3], R52 ;  /* 0x0000003403007388 */ /* 0x0003e80000000c00 */
[----:B------:R-:W-:Y:S06]  /*33a0*/  BAR.SYNC.DEFER_BLOCKING 0x0 ;  /* 0x0000000000007b1d */ /* 0x000fec0000010000 */
[----:B------:R-:W-:Y:S05]  /*33b0*/  @P2 EXIT ;  /* 0x000000000000294d */ /* 0x000fea0003800000 */
[----:B-1----:R-:W0:Y:S01]  /*33c0*/  LDS R11, [R11] ;  /* 0x000000000b0b7984 */ /* 0x002e220000000800 */
[----:B------:R-:W-:Y:S01]  /*33d0*/  IMAD R0, R0, c[0x0][0x1cc], RZ ;  /* 0x0000730000007a24 */ /* 0x000fe200078e02ff */
[C---:B------:R-:W-:Y:S01]  /*33e0*/  SHF.L.U32 R3, R82.reuse, 0x2, RZ ;  /* 0x0000000252037819 */ /* 0x040fe200000006ff */
[----:B------:R-:W-:-:S04]  /*33f0*/  IMAD.HI R5, R82, 0x4, RZ ;  /* 0x0000000452057827 */ /* 0x000fc800078e02ff */
[C---:B------:R-:W-:Y:S02]  /*3400*/  IMAD.SHL.U32 R2, R0.reuse, 0x4, RZ ;  /* 0x0000000400027824 */ /* 0x040fe400078e00ff */
[----:B------:R-:W-:-:S03]  /*3410*/  IMAD.HI R0, R0, 0x4, RZ ;  /* 0x0000000400007827 */ /* 0x000fc600078e02ff */
[----:B------:R-:W-:-:S04]  /*3420*/  IADD3 R2, P0, P1, R3, c[0x0][0x180], R2 ;  /* 0x0000600003027a10 */ /* 0x000fc8000791e002 */
[----:B------:R-:W-:-:S05]  /*3430*/  IADD3.X R3, R5, c[0x0][0x184], R0, P0, P1 ;  /* 0x0000610005037a10 */ /* 0x000fca00007e2400 */
[----:B0-----:R-:W-:Y:S01]  /*3440*/  STG.E [R2.64], R11 ;  /* 0x0000000b02007986 */ /* 0x001fe2000c101904 */
[----:B------:R-:W-:Y:S05]  /*3450*/  EXIT ;  /* 0x000000000000794d */ /* 0x000fea0003800000 */
.L_x_2:
[----:B------:R-:W-:-:S00]  /*3460*/  BRA `(.L_x_2) ;  /* 0xfffffff000007947 */ /* 0x000fc0000383ffff */
[----:B------:R-:W-:-:S00]  /*3470*/  NOP ;  /* 0x0000000000007918 */ /* 0x000fc00000000000 */
        /* <DEDUP_REMOVED lines=8> */
.L_x_3:


//--------------------- .nv.global.init           --------------------------
	.section	.nv.global.init,"aw",@progbits
.nv.global.init:
	.type		_$_str,@object
	.size		_$_str,(.L_0 - _$_str)
_$_str:
        /*0000*/ 	.byte	0x5f, 0x5f, 0x43, 0x55, 0x44, 0x41, 0x5f, 0x46, 0x54, 0x5a, 0x00
.L_0:


//--------------------- .nv.shared.attn_fwd       --------------------------
	.section	.nv.shared.attn_fwd,"aw",@nobits
	.sectionflags	@""
	.align	16
